	.target	sm_103a

	.elftype	@"ET_EXEC"


//--------------------- .note.nv.tkinfo           --------------------------
	.section	.note.nv.tkinfo,"",@"SHT_NOTE"
	.sectionflags	@"SHF_NOTE_NV_TKINFO"
	.tkinfo
        /*0018*/ 	.word	0x00000002
        /*0030*/ 	.string	""
        /*0030*/ 	.string	"ptxas"
        /*0030*/ 	.string	"Cuda compilation tools, release 13.0, V13.0.88"
        /*0030*/ 	.string	"Build cuda_13.0.r13.0/compiler.36424714_0"
        /*0030*/ 	.string	"-arch sm_103a -m 64 "



//--------------------- .note.nv.cuinfo           --------------------------
	.section	.note.nv.cuinfo,"",@"SHT_NOTE"
	.sectionflags	@"SHF_NOTE_NV_CUINFO"
        /*0018*/ 	.short	0x0002
        /*001a*/ 	.short	0x0067
        /*001c*/ 	.short	0x0082
	.zero		2


//--------------------- .nv.info                  --------------------------
	.section	.nv.info,"",@"SHT_CUDA_INFO"
	.align	4


	//----- nvinfo : EIATTR_REGCOUNT
	.align		4
        /*0000*/ 	.byte	0x04, 0x2f
        /*0002*/ 	.short	(.L_12 - .L_11)
	.align		4
.L_11:
        /*0004*/ 	.word	index@(_ZN7cutlass13device_kernelIN5flash11enable_sm90INS1_16FlashAttnFwdSm90INS1_25CollectiveMainloopFwdSm90ILi2EN4cute5tupleIJNS5_1CILi1EEES8_S8_EEENS6_IJNS7_ILi192EEENS7_ILi128EEENS7_ILi96EEEEEELi96ENS_12float_e4m3_tEfNS_4arch4Sm90ELb1ELb0ELb1ELb1ELb1ELb1ELb0ELb1ELb1ELb1ELb1ELb0EEENS1_21CollectiveEpilogueFwdINS6_IJSA_SC_SB_EEES9_NS_10bfloat16_tESG_Li384ELb1ELb1ELb1ELb1EEENS1_36VarlenDynamicPersistentTileSchedulerILi192ELi128ELi384ELi128ELb1ELb1ELb1ELb1ELb1ELb1EEEEEEEEEvNT_6ParamsE)
        /*0008*/ 	.word	0x00000004


	//----- nvinfo : EIATTR_FRAME_SIZE
	.align		4
.L_12:
        /*000c*/ 	.byte	0x04, 0x11
        /*000e*/ 	.short	(.L_14 - .L_13)
	.align		4
.L_13:
        /*0010*/ 	.word	index@(_ZN7cutlass13device_kernelIN5flash11enable_sm90INS1_16FlashAttnFwdSm90INS1_25CollectiveMainloopFwdSm90ILi2EN4cute5tupleIJNS5_1CILi1EEES8_S8_EEENS6_IJNS7_ILi192EEENS7_ILi128EEENS7_ILi96EEEEEELi96ENS_12float_e4m3_tEfNS_4arch4Sm90ELb1ELb0ELb1ELb1ELb1ELb1ELb0ELb1ELb1ELb1ELb1ELb0EEENS1_21CollectiveEpilogueFwdINS6_IJSA_SC_SB_EEES9_NS_10bfloat16_tESG_Li384ELb1ELb1ELb1ELb1EEENS1_36VarlenDynamicPersistentTileSchedulerILi192ELi128ELi384ELi128ELb1ELb1ELb1ELb1ELb1ELb1EEEEEEEEEvNT_6ParamsE)
        /*0014*/ 	.word	0x00000000


	//----- nvinfo : EIATTR_REGCOUNT
	.align		4
.L_14:
        /*0018*/ 	.byte	0x04, 0x2f
        /*001a*/ 	.short	(.L_16 - .L_15)
	.align		4
.L_15:
        /*001c*/ 	.word	index@(_ZN7cutlass13device_kernelIN5flash11enable_sm90INS1_16FlashAttnFwdSm90INS1_25CollectiveMainloopFwdSm90ILi2EN4cute5tupleIJNS5_1CILi1EEES8_S8_EEENS6_IJNS7_ILi192EEENS7_ILi128EEENS7_ILi96EEEEEELi96ENS_12float_e4m3_tEfNS_4arch4Sm90ELb1ELb0ELb1ELb1ELb1ELb0ELb0ELb1ELb1ELb1ELb1ELb0EEENS1_21CollectiveEpilogueFwdINS6_IJSA_SC_SB_EEES9_NS_10bfloat16_tESG_Li384ELb1ELb1ELb1ELb1EEENS1_36VarlenDynamicPersistentTileSchedulerILi192ELi128ELi384ELi128ELb1ELb1ELb1ELb1ELb1ELb1EEEEEEEEEvNT_6ParamsE)
        /*0020*/ 	.word	0x00000004


	//----- nvinfo : EIATTR_FRAME_SIZE
	.align		4
.L_16:
        /*0024*/ 	.byte	0x04, 0x11
        /*0026*/ 	.short	(.L_18 - .L_17)
	.align		4
.L_17:
        /*0028*/ 	.word	index@(_ZN7cutlass13device_kernelIN5flash11enable_sm90INS1_16FlashAttnFwdSm90INS1_25CollectiveMainloopFwdSm90ILi2EN4cute5tupleIJNS5_1CILi1EEES8_S8_EEENS6_IJNS7_ILi192EEENS7_ILi128EEENS7_ILi96EEEEEELi96ENS_12float_e4m3_tEfNS_4arch4Sm90ELb1ELb0ELb1ELb1ELb1ELb0ELb0ELb1ELb1ELb1ELb1ELb0EEENS1_21CollectiveEpilogueFwdINS6_IJSA_SC_SB_EEES9_NS_10bfloat16_tESG_Li384ELb1ELb1ELb1ELb1EEENS1_36VarlenDynamicPersistentTileSchedulerILi192ELi128ELi384ELi128ELb1ELb1ELb1ELb1ELb1ELb1EEEEEEEEEvNT_6ParamsE)
        /*002c*/ 	.word	0x00000000


	//----- nvinfo : EIATTR_REGCOUNT
	.align		4
.L_18:
        /*0030*/ 	.byte	0x04, 0x2f
        /*0032*/ 	.short	(.L_20 - .L_19)
	.align		4
.L_19:
        /*0034*/ 	.word	index@(_ZN7cutlass13device_kernelIN5flash11enable_sm90INS1_16FlashAttnFwdSm90INS1_25CollectiveMainloopFwdSm90ILi2EN4cute5tupleIJNS5_1CILi1EEES8_S8_EEENS6_IJNS7_ILi192EEENS7_ILi128EEENS7_ILi96EEEEEELi96ENS_12float_e4m3_tEfNS_4arch4Sm90ELb1ELb0ELb1ELb0ELb1ELb0ELb0ELb1ELb1ELb1ELb1ELb0EEENS1_21CollectiveEpilogueFwdINS6_IJSA_SC_SB_EEES9_NS_10bfloat16_tESG_Li384ELb0ELb1ELb1ELb1EEENS1_19SingleTileSchedulerILb0ELb1ELb1ELi192EEEEEEEEEvNT_6ParamsE)
        /*0038*/ 	.word	0x00000004


	//----- nvinfo : EIATTR_FRAME_SIZE
	.align		4
.L_20:
        /*003c*/ 	.byte	0x04, 0x11
        /*003e*/ 	.short	(.L_22 - .L_21)
	.align		4
.L_21:
        /*0040*/ 	.word	index@(_ZN7cutlass13device_kernelIN5flash11enable_sm90INS1_16FlashAttnFwdSm90INS1_25CollectiveMainloopFwdSm90ILi2EN4cute5tupleIJNS5_1CILi1EEES8_S8_EEENS6_IJNS7_ILi192EEENS7_ILi128EEENS7_ILi96EEEEEELi96ENS_12float_e4m3_tEfNS_4arch4Sm90ELb1ELb0ELb1ELb0ELb1ELb0ELb0ELb1ELb1ELb1ELb1ELb0EEENS1_21CollectiveEpilogueFwdINS6_IJSA_SC_SB_EEES9_NS_10bfloat16_tESG_Li384ELb0ELb1ELb1ELb1EEENS1_19SingleTileSchedulerILb0ELb1ELb1ELi192EEEEEEEEEvNT_6ParamsE)
        /*0044*/ 	.word	0x00000000


	//----- nvinfo : EIATTR_REGCOUNT
	.align		4
.L_22:
        /*0048*/ 	.byte	0x04, 0x2f
        /*004a*/ 	.short	(.L_24 - .L_23)
	.align		4
.L_23:
        /*004c*/ 	.word	index@(_ZN7cutlass13device_kernelIN5flash11enable_sm90INS1_16FlashAttnFwdSm90INS1_25CollectiveMainloopFwdSm90ILi2EN4cute5tupleIJNS5_1CILi1EEES8_S8_EEENS6_IJNS7_ILi192EEENS7_ILi128EEENS7_ILi96EEEEEELi96ENS_12float_e4m3_tEfNS_4arch4Sm90ELb0ELb1ELb1ELb1ELb1ELb1ELb0ELb1ELb1ELb1ELb1ELb0EEENS1_21CollectiveEpilogueFwdINS6_IJSA_SC_SB_EEES9_NS_10bfloat16_tESG_Li384ELb1ELb1ELb1ELb1EEENS1_36VarlenDynamicPersistentTileSchedulerILi192ELi128ELi384ELi128ELb1ELb1ELb1ELb1ELb0ELb1EEEEEEEEEvNT_6ParamsE)
        /*0050*/ 	.word	0x00000004


	//----- nvinfo : EIATTR_FRAME_SIZE
	.align		4
.L_24:
        /*0054*/ 	.byte	0x04, 0x11
        /*0056*/ 	.short	(.L_26 - .L_25)
	.align		4
.L_25:
        /*0058*/ 	.word	index@(_ZN7cutlass13device_kernelIN5flash11enable_sm90INS1_16FlashAttnFwdSm90INS1_25CollectiveMainloopFwdSm90ILi2EN4cute5tupleIJNS5_1CILi1EEES8_S8_EEENS6_IJNS7_ILi192EEENS7_ILi128EEENS7_ILi96EEEEEELi96ENS_12float_e4m3_tEfNS_4arch4Sm90ELb0ELb1ELb1ELb1ELb1ELb1ELb0ELb1ELb1ELb1ELb1ELb0EEENS1_21CollectiveEpilogueFwdINS6_IJSA_SC_SB_EEES9_NS_10bfloat16_tESG_Li384ELb1ELb1ELb1ELb1EEENS1_36VarlenDynamicPersistentTileSchedulerILi192ELi128ELi384ELi128ELb1ELb1ELb1ELb1ELb0ELb1EEEEEEEEEvNT_6ParamsE)
        /*005c*/ 	.word	0x00000000


	//----- nvinfo : EIATTR_REGCOUNT
	.align		4
.L_26:
        /*0060*/ 	.byte	0x04, 0x2f
        /*0062*/ 	.short	(.L_28 - .L_27)
	.align		4
.L_27:
        /*0064*/ 	.word	index@(_ZN7cutlass13device_kernelIN5flash11enable_sm90INS1_16FlashAttnFwdSm90INS1_25CollectiveMainloopFwdSm90ILi2EN4cute5tupleIJNS5_1CILi1EEES8_S8_EEENS6_IJNS7_ILi192EEENS7_ILi128EEENS7_ILi96EEEEEELi96ENS_12float_e4m3_tEfNS_4arch4Sm90ELb0ELb1ELb1ELb1ELb1ELb0ELb0ELb1ELb1ELb1ELb1ELb0EEENS1_21CollectiveEpilogueFwdINS6_IJSA_SC_SB_EEES9_NS_10bfloat16_tESG_Li384ELb1ELb1ELb1ELb1EEENS1_36VarlenDynamicPersistentTileSchedulerILi192ELi128ELi384ELi128ELb1ELb1ELb1ELb1ELb0ELb1EEEEEEEEEvNT_6ParamsE)
        /*0068*/ 	.word	0x00000004


	//----- nvinfo : EIATTR_FRAME_SIZE
	.align		4
.L_28:
        /*006c*/ 	.byte	0x04, 0x11
        /*006e*/ 	.short	(.L_30 - .L_29)
	.align		4
.L_29:
        /*0070*/ 	.word	index@(_ZN7cutlass13device_kernelIN5flash11enable_sm90INS1_16FlashAttnFwdSm90INS1_25CollectiveMainloopFwdSm90ILi2EN4cute5tupleIJNS5_1CILi1EEES8_S8_EEENS6_IJNS7_ILi192EEENS7_ILi128EEENS7_ILi96EEEEEELi96ENS_12float_e4m3_tEfNS_4arch4Sm90ELb0ELb1ELb1ELb1ELb1ELb0ELb0ELb1ELb1ELb1ELb1ELb0EEENS1_21CollectiveEpilogueFwdINS6_IJSA_SC_SB_EEES9_NS_10bfloat16_tESG_Li384ELb1ELb1ELb1ELb1EEENS1_36VarlenDynamicPersistentTileSchedulerILi192ELi128ELi384ELi128ELb1ELb1ELb1ELb1ELb0ELb1EEEEEEEEEvNT_6ParamsE)
        /*0074*/ 	.word	0x00000000


	//----- nvinfo : EIATTR_REGCOUNT
	.align		4
.L_30:
        /*0078*/ 	.byte	0x04, 0x2f
        /*007a*/ 	.short	(.L_32 - .L_31)
	.align		4
.L_31:
        /*007c*/ 	.word	index@(_ZN7cutlass13device_kernelIN5flash11enable_sm90INS1_16FlashAttnFwdSm90INS1_25CollectiveMainloopFwdSm90ILi2EN4cute5tupleIJNS5_1CILi1EEES8_S8_EEENS6_IJNS7_ILi192EEENS7_ILi128EEENS7_ILi96EEEEEELi96ENS_12float_e4m3_tEfNS_4arch4Sm90ELb0ELb1ELb1ELb0ELb1ELb0ELb0ELb1ELb1ELb1ELb1ELb0EEENS1_21CollectiveEpilogueFwdINS6_IJSA_SC_SB_EEES9_NS_10bfloat16_tESG_Li384ELb0ELb1ELb1ELb1EEENS1_19SingleTileSchedulerILb0ELb1ELb1ELi192EEEEEEEEEvNT_6ParamsE)
        /*0080*/ 	.word	0x00000004


	//----- nvinfo : EIATTR_FRAME_SIZE
	.align		4
.L_32:
        /*0084*/ 	.byte	0x04, 0x11
        /*0086*/ 	.short	(.L_34 - .L_33)
	.align		4
.L_33:
        /*0088*/ 	.word	index@(_ZN7cutlass13device_kernelIN5flash11enable_sm90INS1_16FlashAttnFwdSm90INS1_25CollectiveMainloopFwdSm90ILi2EN4cute5tupleIJNS5_1CILi1EEES8_S8_EEENS6_IJNS7_ILi192EEENS7_ILi128EEENS7_ILi96EEEEEELi96ENS_12float_e4m3_tEfNS_4arch4Sm90ELb0ELb1ELb1ELb0ELb1ELb0ELb0ELb1ELb1ELb1ELb1ELb0EEENS1_21CollectiveEpilogueFwdINS6_IJSA_SC_SB_EEES9_NS_10bfloat16_tESG_Li384ELb0ELb1ELb1ELb1EEENS1_19SingleTileSchedulerILb0ELb1ELb1ELi192EEEEEEEEEvNT_6ParamsE)
        /*008c*/ 	.word	0x00000000


	//----- nvinfo : EIATTR_REGCOUNT
	.align		4
.L_34:
        /*0090*/ 	.byte	0x04, 0x2f
        /*0092*/ 	.short	(.L_36 - .L_35)
	.align		4
.L_35:
        /*0094*/ 	.word	index@(_ZN7cutlass13device_kernelIN5flash11enable_sm90INS1_16FlashAttnFwdSm90INS1_25CollectiveMainloopFwdSm90ILi2EN4cute5tupleIJNS5_1CILi1EEES8_S8_EEENS6_IJNS7_ILi192EEENS7_ILi128EEENS7_ILi96EEEEEELi96ENS_12float_e4m3_tEfNS_4arch4Sm90ELb0ELb0ELb1ELb1ELb1ELb1ELb0ELb1ELb1ELb1ELb1ELb0EEENS1_21CollectiveEpilogueFwdINS6_IJSA_SC_SB_EEES9_NS_10bfloat16_tESG_Li384ELb1ELb1ELb1ELb1EEENS1_36VarlenDynamicPersistentTileSchedulerILi192ELi128ELi384ELi128ELb1ELb1ELb1ELb0ELb1ELb1EEEEEEEEEvNT_6ParamsE)
        /*0098*/ 	.word	0x00000004


	//----- nvinfo : EIATTR_FRAME_SIZE
	.align		4
.L_36:
        /*009c*/ 	.byte	0x04, 0x11
        /*009e*/ 	.short	(.L_38 - .L_37)
	.align		4
.L_37:
        /*00a0*/ 	.word	index@(_ZN7cutlass13device_kernelIN5flash11enable_sm90INS1_16FlashAttnFwdSm90INS1_25CollectiveMainloopFwdSm90ILi2EN4cute5tupleIJNS5_1CILi1EEES8_S8_EEENS6_IJNS7_ILi192EEENS7_ILi128EEENS7_ILi96EEEEEELi96ENS_12float_e4m3_tEfNS_4arch4Sm90ELb0ELb0ELb1ELb1ELb1ELb1ELb0ELb1ELb1ELb1ELb1ELb0EEENS1_21CollectiveEpilogueFwdINS6_IJSA_SC_SB_EEES9_NS_10bfloat16_tESG_Li384ELb1ELb1ELb1ELb1EEENS1_36VarlenDynamicPersistentTileSchedulerILi192ELi128ELi384ELi128ELb1ELb1ELb1ELb0ELb1ELb1EEEEEEEEEvNT_6ParamsE)
        /*00a4*/ 	.word	0x00000000


	//----- nvinfo : EIATTR_REGCOUNT
	.align		4
.L_38:
        /*00a8*/ 	.byte	0x04, 0x2f
        /*00aa*/ 	.short	(.L_40 - .L_39)
	.align		4
.L_39:
        /*00ac*/ 	.word	index@(_ZN7cutlass13device_kernelIN5flash11enable_sm90INS1_16FlashAttnFwdSm90INS1_25CollectiveMainloopFwdSm90ILi2EN4cute5tupleIJNS5_1CILi1EEES8_S8_EEENS6_IJNS7_ILi192EEENS7_ILi128EEENS7_ILi96EEEEEELi96ENS_12float_e4m3_tEfNS_4arch4Sm90ELb0ELb0ELb1ELb1ELb1ELb0ELb0ELb1ELb1ELb1ELb1ELb0EEENS1_21CollectiveEpilogueFwdINS6_IJSA_SC_SB_EEES9_NS_10bfloat16_tESG_Li384ELb1ELb1ELb1ELb1EEENS1_36VarlenDynamicPersistentTileSchedulerILi192ELi128ELi384ELi128ELb1ELb1ELb1ELb0ELb1ELb1EEEEEEEEEvNT_6ParamsE)
        /*00b0*/ 	.word	0x00000004


	//----- nvinfo : EIATTR_FRAME_SIZE
	.align		4
.L_40:
        /*00b4*/ 	.byte	0x04, 0x11
        /*00b6*/ 	.short	(.L_42 - .L_41)
	.align		4
.L_41:
        /*00b8*/ 	.word	index@(_ZN7cutlass13device_kernelIN5flash11enable_sm90INS1_16FlashAttnFwdSm90INS1_25CollectiveMainloopFwdSm90ILi2EN4cute5tupleIJNS5_1CILi1EEES8_S8_EEENS6_IJNS7_ILi192EEENS7_ILi128EEENS7_ILi96EEEEEELi96ENS_12float_e4m3_tEfNS_4arch4Sm90ELb0ELb0ELb1ELb1ELb1ELb0ELb0ELb1ELb1ELb1ELb1ELb0EEENS1_21CollectiveEpilogueFwdINS6_IJSA_SC_SB_EEES9_NS_10bfloat16_tESG_Li384ELb1ELb1ELb1ELb1EEENS1_36VarlenDynamicPersistentTileSchedulerILi192ELi128ELi384ELi128ELb1ELb1ELb1ELb0ELb1ELb1EEEEEEEEEvNT_6ParamsE)
        /*00bc*/ 	.word	0x00000000


	//----- nvinfo : EIATTR_REGCOUNT
	.align		4
.L_42:
        /*00c0*/ 	.byte	0x04, 0x2f
        /*00c2*/ 	.short	(.L_44 - .L_43)
	.align		4
.L_43:
        /*00c4*/ 	.word	index@(_ZN7cutlass13device_kernelIN5flash11enable_sm90INS1_16FlashAttnFwdSm90INS1_25CollectiveMainloopFwdSm90ILi2EN4cute5tupleIJNS5_1CILi1EEES8_S8_EEENS6_IJNS7_ILi192EEENS7_ILi128EEENS7_ILi96EEEEEELi96ENS_12float_e4m3_tEfNS_4arch4Sm90ELb0ELb0ELb1ELb0ELb1ELb0ELb0ELb1ELb1ELb1ELb1ELb0EEENS1_21CollectiveEpilogueFwdINS6_IJSA_SC_SB_EEES9_NS_10bfloat16_tESG_Li384ELb0ELb1ELb1ELb1EEENS1_19SingleTileSchedulerILb0ELb1ELb1ELi192EEEEEEEEEvNT_6ParamsE)
        /*00c8*/ 	.word	0x00000004


	//----- nvinfo : EIATTR_FRAME_SIZE
	.align		4
.L_44:
        /*00cc*/ 	.byte	0x04, 0x11
        /*00ce*/ 	.short	(.L_46 - .L_45)
	.align		4
.L_45:
        /*00d0*/ 	.word	index@(_ZN7cutlass13device_kernelIN5flash11enable_sm90INS1_16FlashAttnFwdSm90INS1_25CollectiveMainloopFwdSm90ILi2EN4cute5tupleIJNS5_1CILi1EEES8_S8_EEENS6_IJNS7_ILi192EEENS7_ILi128EEENS7_ILi96EEEEEELi96ENS_12float_e4m3_tEfNS_4arch4Sm90ELb0ELb0ELb1ELb0ELb1ELb0ELb0ELb1ELb1ELb1ELb1ELb0EEENS1_21CollectiveEpilogueFwdINS6_IJSA_SC_SB_EEES9_NS_10bfloat16_tESG_Li384ELb0ELb1ELb1ELb1EEENS1_19SingleTileSchedulerILb0ELb1ELb1ELi192EEEEEEEEEvNT_6ParamsE)
        /*00d4*/ 	.word	0x00000000


	//----- nvinfo : EIATTR_MIN_STACK_SIZE
	.align		4
.L_46:
        /*00d8*/ 	.byte	0x04, 0x12
        /*00da*/ 	.short	(.L_48 - .L_47)
	.align		4
.L_47:
        /*00dc*/ 	.word	index@(_ZN7cutlass13device_kernelIN5flash11enable_sm90INS1_16FlashAttnFwdSm90INS1_25CollectiveMainloopFwdSm90ILi2EN4cute5tupleIJNS5_1CILi1EEES8_S8_EEENS6_IJNS7_ILi192EEENS7_ILi128EEENS7_ILi96EEEEEELi96ENS_12float_e4m3_tEfNS_4arch4Sm90ELb0ELb0ELb1ELb0ELb1ELb0ELb0ELb1ELb1ELb1ELb1ELb0EEENS1_21CollectiveEpilogueFwdINS6_IJSA_SC_SB_EEES9_NS_10bfloat16_tESG_Li384ELb0ELb1ELb1ELb1EEENS1_19SingleTileSchedulerILb0ELb1ELb1ELi192EEEEEEEEEvNT_6ParamsE)
        /*00e0*/ 	.word	0x00000000


	//----- nvinfo : EIATTR_MIN_STACK_SIZE
	.align		4
.L_48:
        /*00e4*/ 	.byte	0x04, 0x12
        /*00e6*/ 	.short	(.L_50 - .L_49)
	.align		4
.L_49:
        /*00e8*/ 	.word	index@(_ZN7cutlass13device_kernelIN5flash11enable_sm90INS1_16FlashAttnFwdSm90INS1_25CollectiveMainloopFwdSm90ILi2EN4cute5tupleIJNS5_1CILi1EEES8_S8_EEENS6_IJNS7_ILi192EEENS7_ILi128EEENS7_ILi96EEEEEELi96ENS_12float_e4m3_tEfNS_4arch4Sm90ELb0ELb0ELb1ELb1ELb1ELb0ELb0ELb1ELb1ELb1ELb1ELb0EEENS1_21CollectiveEpilogueFwdINS6_IJSA_SC_SB_EEES9_NS_10bfloat16_tESG_Li384ELb1ELb1ELb1ELb1EEENS1_36VarlenDynamicPersistentTileSchedulerILi192ELi128ELi384ELi128ELb1ELb1ELb1ELb0ELb1ELb1EEEEEEEEEvNT_6ParamsE)
        /*00ec*/ 	.word	0x00000000


	//----- nvinfo : EIATTR_MIN_STACK_SIZE
	.align		4
.L_50:
        /*00f0*/ 	.byte	0x04, 0x12
        /*00f2*/ 	.short	(.L_52 - .L_51)
	.align		4
.L_51:
        /*00f4*/ 	.word	index@(_ZN7cutlass13device_kernelIN5flash11enable_sm90INS1_16FlashAttnFwdSm90INS1_25CollectiveMainloopFwdSm90ILi2EN4cute5tupleIJNS5_1CILi1EEES8_S8_EEENS6_IJNS7_ILi192EEENS7_ILi128EEENS7_ILi96EEEEEELi96ENS_12float_e4m3_tEfNS_4arch4Sm90ELb0ELb0ELb1ELb1ELb1ELb1ELb0ELb1ELb1ELb1ELb1ELb0EEENS1_21CollectiveEpilogueFwdINS6_IJSA_SC_SB_EEES9_NS_10bfloat16_tESG_Li384ELb1ELb1ELb1ELb1EEENS1_36VarlenDynamicPersistentTileSchedulerILi192ELi128ELi384ELi128ELb1ELb1ELb1ELb0ELb1ELb1EEEEEEEEEvNT_6ParamsE)
        /*00f8*/ 	.word	0x00000000


	//----- nvinfo : EIATTR_MIN_STACK_SIZE
	.align		4
.L_52:
        /*00fc*/ 	.byte	0x04, 0x12
        /*00fe*/ 	.short	(.L_54 - .L_53)
	.align		4
.L_53:
        /*0100*/ 	.word	index@(_ZN7cutlass13device_kernelIN5flash11enable_sm90INS1_16FlashAttnFwdSm90INS1_25CollectiveMainloopFwdSm90ILi2EN4cute5tupleIJNS5_1CILi1EEES8_S8_EEENS6_IJNS7_ILi192EEENS7_ILi128EEENS7_ILi96EEEEEELi96ENS_12float_e4m3_tEfNS_4arch4Sm90ELb0ELb1ELb1ELb0ELb1ELb0ELb0ELb1ELb1ELb1ELb1ELb0EEENS1_21CollectiveEpilogueFwdINS6_IJSA_SC_SB_EEES9_NS_10bfloat16_tESG_Li384ELb0ELb1ELb1ELb1EEENS1_19SingleTileSchedulerILb0ELb1ELb1ELi192EEEEEEEEEvNT_6ParamsE)
        /*0104*/ 	.word	0x00000000


	//----- nvinfo : EIATTR_MIN_STACK_SIZE
	.align		4
.L_54:
        /*0108*/ 	.byte	0x04, 0x12
        /*010a*/ 	.short	(.L_56 - .L_55)
	.align		4
.L_55:
        /*010c*/ 	.word	index@(_ZN7cutlass13device_kernelIN5flash11enable_sm90INS1_16FlashAttnFwdSm90INS1_25CollectiveMainloopFwdSm90ILi2EN4cute5tupleIJNS5_1CILi1EEES8_S8_EEENS6_IJNS7_ILi192EEENS7_ILi128EEENS7_ILi96EEEEEELi96ENS_12float_e4m3_tEfNS_4arch4Sm90ELb0ELb1ELb1ELb1ELb1ELb0ELb0ELb1ELb1ELb1ELb1ELb0EEENS1_21CollectiveEpilogueFwdINS6_IJSA_SC_SB_EEES9_NS_10bfloat16_tESG_Li384ELb1ELb1ELb1ELb1EEENS1_36VarlenDynamicPersistentTileSchedulerILi192ELi128ELi384ELi128ELb1ELb1ELb1ELb1ELb0ELb1EEEEEEEEEvNT_6ParamsE)
        /*0110*/ 	.word	0x00000000


	//----- nvinfo : EIATTR_MIN_STACK_SIZE
	.align		4
.L_56:
        /*0114*/ 	.byte	0x04, 0x12
        /*0116*/ 	.short	(.L_58 - .L_57)
	.align		4
.L_57:
        /*0118*/ 	.word	index@(_ZN7cutlass13device_kernelIN5flash11enable_sm90INS1_16FlashAttnFwdSm90INS1_25CollectiveMainloopFwdSm90ILi2EN4cute5tupleIJNS5_1CILi1EEES8_S8_EEENS6_IJNS7_ILi192EEENS7_ILi128EEENS7_ILi96EEEEEELi96ENS_12float_e4m3_tEfNS_4arch4Sm90ELb0ELb1ELb1ELb1ELb1ELb1ELb0ELb1ELb1ELb1ELb1ELb0EEENS1_21CollectiveEpilogueFwdINS6_IJSA_SC_SB_EEES9_NS_10bfloat16_tESG_Li384ELb1ELb1ELb1ELb1EEENS1_36VarlenDynamicPersistentTileSchedulerILi192ELi128ELi384ELi128ELb1ELb1ELb1ELb1ELb0ELb1EEEEEEEEEvNT_6ParamsE)
        /*011c*/ 	.word	0x00000000


	//----- nvinfo : EIATTR_MIN_STACK_SIZE
	.align		4
.L_58:
        /*0120*/ 	.byte	0x04, 0x12
        /*0122*/ 	.short	(.L_60 - .L_59)
	.align		4
.L_59:
        /*0124*/ 	.word	index@(_ZN7cutlass13device_kernelIN5flash11enable_sm90INS1_16FlashAttnFwdSm90INS1_25CollectiveMainloopFwdSm90ILi2EN4cute5tupleIJNS5_1CILi1EEES8_S8_EEENS6_IJNS7_ILi192EEENS7_ILi128EEENS7_ILi96EEEEEELi96ENS_12float_e4m3_tEfNS_4arch4Sm90ELb1ELb0ELb1ELb0ELb1ELb0ELb0ELb1ELb1ELb1ELb1ELb0EEENS1_21CollectiveEpilogueFwdINS6_IJSA_SC_SB_EEES9_NS_10bfloat16_tESG_Li384ELb0ELb1ELb1ELb1EEENS1_19SingleTileSchedulerILb0ELb1ELb1ELi192EEEEEEEEEvNT_6ParamsE)
        /*0128*/ 	.word	0x00000000


	//----- nvinfo : EIATTR_MIN_STACK_SIZE
	.align		4
.L_60:
        /*012c*/ 	.byte	0x04, 0x12
        /*012e*/ 	.short	(.L_62 - .L_61)
	.align		4
.L_61:
        /*0130*/ 	.word	index@(_ZN7cutlass13device_kernelIN5flash11enable_sm90INS1_16FlashAttnFwdSm90INS1_25CollectiveMainloopFwdSm90ILi2EN4cute5tupleIJNS5_1CILi1EEES8_S8_EEENS6_IJNS7_ILi192EEENS7_ILi128EEENS7_ILi96EEEEEELi96ENS_12float_e4m3_tEfNS_4arch4Sm90ELb1ELb0ELb1ELb1ELb1ELb0ELb0ELb1ELb1ELb1ELb1ELb0EEENS1_21CollectiveEpilogueFwdINS6_IJSA_SC_SB_EEES9_NS_10bfloat16_tESG_Li384ELb1ELb1ELb1ELb1EEENS1_36VarlenDynamicPersistentTileSchedulerILi192ELi128ELi384ELi128ELb1ELb1ELb1ELb1ELb1ELb1EEEEEEEEEvNT_6ParamsE)
        /*0134*/ 	.word	0x00000000


	//----- nvinfo : EIATTR_MIN_STACK_SIZE
	.align		4
.L_62:
        /*0138*/ 	.byte	0x04, 0x12
        /*013a*/ 	.short	(.L_64 - .L_63)
	.align		4
.L_63:
        /*013c*/ 	.word	index@(_ZN7cutlass13device_kernelIN5flash11enable_sm90INS1_16FlashAttnFwdSm90INS1_25CollectiveMainloopFwdSm90ILi2EN4cute5tupleIJNS5_1CILi1EEES8_S8_EEENS6_IJNS7_ILi192EEENS7_ILi128EEENS7_ILi96EEEEEELi96ENS_12float_e4m3_tEfNS_4arch4Sm90ELb1ELb0ELb1ELb1ELb1ELb1ELb0ELb1ELb1ELb1ELb1ELb0EEENS1_21CollectiveEpilogueFwdINS6_IJSA_SC_SB_EEES9_NS_10bfloat16_tESG_Li384ELb1ELb1ELb1ELb1EEENS1_36VarlenDynamicPersistentTileSchedulerILi192ELi128ELi384ELi128ELb1ELb1ELb1ELb1ELb1ELb1EEEEEEEEEvNT_6ParamsE)
        /*0140*/ 	.word	0x00000000
.L_64:


//--------------------- .nv.compat                --------------------------
	.section	.nv.compat,"",@"SHT_CUDA_COMPAT_INFO"
	.align	4
        /*0000*/ 	.byte	0x02, 0x09, 0x01, 0x00, 0x02, 0x02, 0x01, 0x00, 0x02, 0x05, 0x05, 0x00, 0x03, 0x07, 0x01, 0x01
        /*0010*/ 	.byte	0x02, 0x03, 0x00, 0x00, 0x02, 0x06, 0x01, 0x00, 0x04, 0x0b, 0x08, 0x00, 0x00, 0x00, 0x00, 0x00
        /*0020*/ 	.byte	0x00, 0x00, 0x00, 0x00


//--------------------- .nv.info._ZN7cutlass13device_kernelIN5flash11enable_sm90INS1_16FlashAttnFwdSm90INS1_25CollectiveMainloopFwdSm90ILi2EN4cute5tupleIJNS5_1CILi1EEES8_S8_EEENS6_IJNS7_ILi192EEENS7_ILi128EEENS7_ILi96EEEEEELi96ENS_12float_e4m3_tEfNS_4arch4Sm90ELb0ELb0ELb1ELb0ELb1ELb0ELb0ELb1ELb1ELb1ELb1ELb0EEENS1_21CollectiveEpilogueFwdINS6_IJSA_SC_SB_EEES9_NS_10bfloat16_tESG_Li384ELb0ELb1ELb1ELb1EEENS1_19SingleTileSchedulerILb0ELb1ELb1ELi192EEEEEEEEEvNT_6ParamsE --------------------------
	.section	.nv.info._ZN7cutlass13device_kernelIN5flash11enable_sm90INS1_16FlashAttnFwdSm90INS1_25CollectiveMainloopFwdSm90ILi2EN4cute5tupleIJNS5_1CILi1EEES8_S8_EEENS6_IJNS7_ILi192EEENS7_ILi128EEENS7_ILi96EEEEEELi96ENS_12float_e4m3_tEfNS_4arch4Sm90ELb0ELb0ELb1ELb0ELb1ELb0ELb0ELb1ELb1ELb1ELb1ELb0EEENS1_21CollectiveEpilogueFwdINS6_IJSA_SC_SB_EEES9_NS_10bfloat16_tESG_Li384ELb0ELb1ELb1ELb1EEENS1_19SingleTileSchedulerILb0ELb1ELb1ELi192EEEEEEEEEvNT_6ParamsE,"",@"SHT_CUDA_INFO"
	.sectionflags	@""
	.align	4


	//----- nvinfo : EIATTR_CUDA_API_VERSION
	.align		4
        /*0000*/ 	.byte	0x04, 0x37
        /*0002*/ 	.short	(.L_66 - .L_65)
.L_65:
        /*0004*/ 	.word	0x00000082


	//----- nvinfo : EIATTR_KPARAM_INFO
	.align		4
.L_66:
        /*0008*/ 	.byte	0x04, 0x17
        /*000a*/ 	.short	(.L_68 - .L_67)
.L_67:
        /*000c*/ 	.word	0x00000000
        /*0010*/ 	.short	0x0000
        /*0012*/ 	.short	0x0000
        /*0014*/ 	.byte	0x00, 0xf0, 0x01, 0x28


	//----- nvinfo : EIATTR_SPARSE_MMA_MASK
	.align		4
.L_68:
        /*0018*/ 	.byte	0x03, 0x50
        /*001a*/ 	.short	0x0000


	//----- nvinfo : EIATTR_MAXREG_COUNT
	.align		4
        /*001c*/ 	.byte	0x03, 0x1b
        /*001e*/ 	.short	0x0080


	//----- nvinfo : EIATTR_MERCURY_ISA_VERSION
	.align		4
        /*0020*/ 	.byte	0x03, 0x5f
        /*0022*/ 	.short	0x0101


	//----- nvinfo : EIATTR_VRC_CTA_INIT_COUNT
	.align		4
        /*0024*/ 	.byte	0x02, 0x4a
	.zero		1
	.zero		1


	//----- nvinfo : EIATTR_EXIT_INSTR_OFFSETS
	.align		4
        /*0028*/ 	.byte	0x04, 0x1c
        /*002a*/ 	.short	(.L_70 - .L_69)


	//   ....[0]....
.L_69:
        /*002c*/ 	.word	0x00000010


	//----- nvinfo : EIATTR_MAX_THREADS
	.align		4
.L_70:
        /*0030*/ 	.byte	0x04, 0x05
        /*0032*/ 	.short	(.L_72 - .L_71)
.L_71:
        /*0034*/ 	.word	0x00000200
        /*0038*/ 	.word	0x00000001
        /*003c*/ 	.word	0x00000001


	//----- nvinfo : EIATTR_CBANK_PARAM_SIZE
	.align		4
.L_72:
        /*0040*/ 	.byte	0x03, 0x19
        /*0042*/ 	.short	0x0a00


	//----- nvinfo : EIATTR_PARAM_CBANK
	.align		4
        /*0044*/ 	.byte	0x04, 0x0a
        /*0046*/ 	.short	(.L_74 - .L_73)
	.align		4
.L_73:
        /*0048*/ 	.word	index@(.nv.constant0._ZN7cutlass13device_kernelIN5flash11enable_sm90INS1_16FlashAttnFwdSm90INS1_25CollectiveMainloopFwdSm90ILi2EN4cute5tupleIJNS5_1CILi1EEES8_S8_EEENS6_IJNS7_ILi192EEENS7_ILi128EEENS7_ILi96EEEEEELi96ENS_12float_e4m3_tEfNS_4arch4Sm90ELb0ELb0ELb1ELb0ELb1ELb0ELb0ELb1ELb1ELb1ELb1ELb0EEENS1_21CollectiveEpilogueFwdINS6_IJSA_SC_SB_EEES9_NS_10bfloat16_tESG_Li384ELb0ELb1ELb1ELb1EEENS1_19SingleTileSchedulerILb0ELb1ELb1ELi192EEEEEEEEEvNT_6ParamsE)
        /*004c*/ 	.short	0x0380
        /*004e*/ 	.short	0x0a00


	//----- nvinfo : EIATTR_SW_WAR
	.align		4
.L_74:
        /*0050*/ 	.byte	0x04, 0x36
        /*0052*/ 	.short	(.L_76 - .L_75)
.L_75:
        /*0054*/ 	.word	0x00000008
.L_76:


//--------------------- .nv.info._ZN7cutlass13device_kernelIN5flash11enable_sm90INS1_16FlashAttnFwdSm90INS1_25CollectiveMainloopFwdSm90ILi2EN4cute5tupleIJNS5_1CILi1EEES8_S8_EEENS6_IJNS7_ILi192EEENS7_ILi128EEENS7_ILi96EEEEEELi96ENS_12float_e4m3_tEfNS_4arch4Sm90ELb0ELb0ELb1ELb1ELb1ELb0ELb0ELb1ELb1ELb1ELb1ELb0EEENS1_21CollectiveEpilogueFwdINS6_IJSA_SC_SB_EEES9_NS_10bfloat16_tESG_Li384ELb1ELb1ELb1ELb1EEENS1_36VarlenDynamicPersistentTileSchedulerILi192ELi128ELi384ELi128ELb1ELb1ELb1ELb0ELb1ELb1EEEEEEEEEvNT_6ParamsE --------------------------
	.section	.nv.info._ZN7cutlass13device_kernelIN5flash11enable_sm90INS1_16FlashAttnFwdSm90INS1_25CollectiveMainloopFwdSm90ILi2EN4cute5tupleIJNS5_1CILi1EEES8_S8_EEENS6_IJNS7_ILi192EEENS7_ILi128EEENS7_ILi96EEEEEELi96ENS_12float_e4m3_tEfNS_4arch4Sm90ELb0ELb0ELb1ELb1ELb1ELb0ELb0ELb1ELb1ELb1ELb1ELb0EEENS1_21CollectiveEpilogueFwdINS6_IJSA_SC_SB_EEES9_NS_10bfloat16_tESG_Li384ELb1ELb1ELb1ELb1EEENS1_36VarlenDynamicPersistentTileSchedulerILi192ELi128ELi384ELi128ELb1ELb1ELb1ELb0ELb1ELb1EEEEEEEEEvNT_6ParamsE,"",@"SHT_CUDA_INFO"
	.sectionflags	@""
	.align	4


	//----- nvinfo : EIATTR_CUDA_API_VERSION
	.align		4
        /*0000*/ 	.byte	0x04, 0x37
        /*0002*/ 	.short	(.L_78 - .L_77)
.L_77:
        /*0004*/ 	.word	0x00000082


	//----- nvinfo : EIATTR_KPARAM_INFO
	.align		4
.L_78:
        /*0008*/ 	.byte	0x04, 0x17
        /*000a*/ 	.short	(.L_80 - .L_79)
.L_79:
        /*000c*/ 	.word	0x00000000
        /*0010*/ 	.short	0x0000
        /*0012*/ 	.short	0x0000
        /*0014*/ 	.byte	0x00, 0xf0, 0x01, 0x2a


	//----- nvinfo : EIATTR_SPARSE_MMA_MASK
	.align		4
.L_80:
        /*0018*/ 	.byte	0x03, 0x50
        /*001a*/ 	.short	0x0000


	//----- nvinfo : EIATTR_MAXREG_COUNT
	.align		4
        /*001c*/ 	.byte	0x03, 0x1b
        /*001e*/ 	.short	0x0080


	//----- nvinfo : EIATTR_MERCURY_ISA_VERSION
	.align		4
        /*0020*/ 	.byte	0x03, 0x5f
        /*0022*/ 	.short	0x0101


	//----- nvinfo : EIATTR_VRC_CTA_INIT_COUNT
	.align		4
        /*0024*/ 	.byte	0x02, 0x4a
	.zero		1
	.zero		1


	//----- nvinfo : EIATTR_EXIT_INSTR_OFFSETS
	.align		4
        /*0028*/ 	.byte	0x04, 0x1c
        /*002a*/ 	.short	(.L_82 - .L_81)


	//   ....[0]....
.L_81:
        /*002c*/ 	.word	0x00000010


	//----- nvinfo : EIATTR_MAX_THREADS
	.align		4
.L_82:
        /*0030*/ 	.byte	0x04, 0x05
        /*0032*/ 	.short	(.L_84 - .L_83)
.L_83:
        /*0034*/ 	.word	0x00000200
        /*0038*/ 	.word	0x00000001
        /*003c*/ 	.word	0x00000001


	//----- nvinfo : EIATTR_CBANK_PARAM_SIZE
	.align		4
.L_84:
        /*0040*/ 	.byte	0x03, 0x19
        /*0042*/ 	.short	0x0a80


	//----- nvinfo : EIATTR_PARAM_CBANK
	.align		4
        /*0044*/ 	.byte	0x04, 0x0a
        /*0046*/ 	.short	(.L_86 - .L_85)
	.align		4
.L_85:
        /*0048*/ 	.word	index@(.nv.constant0._ZN7cutlass13device_kernelIN5flash11enable_sm90INS1_16FlashAttnFwdSm90INS1_25CollectiveMainloopFwdSm90ILi2EN4cute5tupleIJNS5_1CILi1EEES8_S8_EEENS6_IJNS7_ILi192EEENS7_ILi128EEENS7_ILi96EEEEEELi96ENS_12float_e4m3_tEfNS_4arch4Sm90ELb0ELb0ELb1ELb1ELb1ELb0ELb0ELb1ELb1ELb1ELb1ELb0EEENS1_21CollectiveEpilogueFwdINS6_IJSA_SC_SB_EEES9_NS_10bfloat16_tESG_Li384ELb1ELb1ELb1ELb1EEENS1_36VarlenDynamicPersistentTileSchedulerILi192ELi128ELi384ELi128ELb1ELb1ELb1ELb0ELb1ELb1EEEEEEEEEvNT_6ParamsE)
        /*004c*/ 	.short	0x0380
        /*004e*/ 	.short	0x0a80


	//----- nvinfo : EIATTR_SW_WAR
	.align		4
.L_86:
        /*0050*/ 	.byte	0x04, 0x36
        /*0052*/ 	.short	(.L_88 - .L_87)
.L_87:
        /*0054*/ 	.word	0x00000008
.L_88:


//--------------------- .nv.info._ZN7cutlass13device_kernelIN5flash11enable_sm90INS1_16FlashAttnFwdSm90INS1_25CollectiveMainloopFwdSm90ILi2EN4cute5tupleIJNS5_1CILi1EEES8_S8_EEENS6_IJNS7_ILi192EEENS7_ILi128EEENS7_ILi96EEEEEELi96ENS_12float_e4m3_tEfNS_4arch4Sm90ELb0ELb0ELb1ELb1ELb1ELb1ELb0ELb1ELb1ELb1ELb1ELb0EEENS1_21CollectiveEpilogueFwdINS6_IJSA_SC_SB_EEES9_NS_10bfloat16_tESG_Li384ELb1ELb1ELb1ELb1EEENS1_36VarlenDynamicPersistentTileSchedulerILi192ELi128ELi384ELi128ELb1ELb1ELb1ELb0ELb1ELb1EEEEEEEEEvNT_6ParamsE --------------------------
	.section	.nv.info._ZN7cutlass13device_kernelIN5flash11enable_sm90INS1_16FlashAttnFwdSm90INS1_25CollectiveMainloopFwdSm90ILi2EN4cute5tupleIJNS5_1CILi1EEES8_S8_EEENS6_IJNS7_ILi192EEENS7_ILi128EEENS7_ILi96EEEEEELi96ENS_12float_e4m3_tEfNS_4arch4Sm90ELb0ELb0ELb1ELb1ELb1ELb1ELb0ELb1ELb1ELb1ELb1ELb0EEENS1_21CollectiveEpilogueFwdINS6_IJSA_SC_SB_EEES9_NS_10bfloat16_tESG_Li384ELb1ELb1ELb1ELb1EEENS1_36VarlenDynamicPersistentTileSchedulerILi192ELi128ELi384ELi128ELb1ELb1ELb1ELb0ELb1ELb1EEEEEEEEEvNT_6ParamsE,"",@"SHT_CUDA_INFO"
	.sectionflags	@""
	.align	4


	//----- nvinfo : EIATTR_CUDA_API_VERSION
	.align		4
        /*0000*/ 	.byte	0x04, 0x37
        /*0002*/ 	.short	(.L_90 - .L_89)
.L_89:
        /*0004*/ 	.word	0x00000082


	//----- nvinfo : EIATTR_KPARAM_INFO
	.align		4
.L_90:
        /*0008*/ 	.byte	0x04, 0x17
        /*000a*/ 	.short	(.L_92 - .L_91)
.L_91:
        /*000c*/ 	.word	0x00000000
        /*0010*/ 	.short	0x0000
        /*0012*/ 	.short	0x0000
        /*0014*/ 	.byte	0x00, 0xf0, 0x01, 0x2a


	//----- nvinfo : EIATTR_SPARSE_MMA_MASK
	.align		4
.L_92:
        /*0018*/ 	.byte	0x03, 0x50
        /*001a*/ 	.short	0x0000


	//----- nvinfo : EIATTR_MAXREG_COUNT
	.align		4
        /*001c*/ 	.byte	0x03, 0x1b
        /*001e*/ 	.short	0x0080


	//----- nvinfo : EIATTR_MERCURY_ISA_VERSION
	.align		4
        /*0020*/ 	.byte	0x03, 0x5f
        /*0022*/ 	.short	0x0101


	//----- nvinfo : EIATTR_VRC_CTA_INIT_COUNT
	.align		4
        /*0024*/ 	.byte	0x02, 0x4a
	.zero		1
	.zero		1


	//----- nvinfo : EIATTR_EXIT_INSTR_OFFSETS
	.align		4
        /*0028*/ 	.byte	0x04, 0x1c
        /*002a*/ 	.short	(.L_94 - .L_93)


	//   ....[0]....
.L_93:
        /*002c*/ 	.word	0x00000010


	//----- nvinfo : EIATTR_MAX_THREADS
	.align		4
.L_94:
        /*0030*/ 	.byte	0x04, 0x05
        /*0032*/ 	.short	(.L_96 - .L_95)
.L_95:
        /*0034*/ 	.word	0x00000200
        /*0038*/ 	.word	0x00000001
        /*003c*/ 	.word	0x00000001


	//----- nvinfo : EIATTR_CBANK_PARAM_SIZE
	.align		4
.L_96:
        /*0040*/ 	.byte	0x03, 0x19
        /*0042*/ 	.short	0x0a80


	//----- nvinfo : EIATTR_PARAM_CBANK
	.align		4
        /*0044*/ 	.byte	0x04, 0x0a
        /*0046*/ 	.short	(.L_98 - .L_97)
	.align		4
.L_97:
        /*0048*/ 	.word	index@(.nv.constant0._ZN7cutlass13device_kernelIN5flash11enable_sm90INS1_16FlashAttnFwdSm90INS1_25CollectiveMainloopFwdSm90ILi2EN4cute5tupleIJNS5_1CILi1EEES8_S8_EEENS6_IJNS7_ILi192EEENS7_ILi128EEENS7_ILi96EEEEEELi96ENS_12float_e4m3_tEfNS_4arch4Sm90ELb0ELb0ELb1ELb1ELb1ELb1ELb0ELb1ELb1ELb1ELb1ELb0EEENS1_21CollectiveEpilogueFwdINS6_IJSA_SC_SB_EEES9_NS_10bfloat16_tESG_Li384ELb1ELb1ELb1ELb1EEENS1_36VarlenDynamicPersistentTileSchedulerILi192ELi128ELi384ELi128ELb1ELb1ELb1ELb0ELb1ELb1EEEEEEEEEvNT_6ParamsE)
        /*004c*/ 	.short	0x0380
        /*004e*/ 	.short	0x0a80


	//----- nvinfo : EIATTR_SW_WAR
	.align		4
.L_98:
        /*0050*/ 	.byte	0x04, 0x36
        /*0052*/ 	.short	(.L_100 - .L_99)
.L_99:
        /*0054*/ 	.word	0x00000008
.L_100:


//--------------------- .nv.info._ZN7cutlass13device_kernelIN5flash11enable_sm90INS1_16FlashAttnFwdSm90INS1_25CollectiveMainloopFwdSm90ILi2EN4cute5tupleIJNS5_1CILi1EEES8_S8_EEENS6_IJNS7_ILi192EEENS7_ILi128EEENS7_ILi96EEEEEELi96ENS_12float_e4m3_tEfNS_4arch4Sm90ELb0ELb1ELb1ELb0ELb1ELb0ELb0ELb1ELb1ELb1ELb1ELb0EEENS1_21CollectiveEpilogueFwdINS6_IJSA_SC_SB_EEES9_NS_10bfloat16_tESG_Li384ELb0ELb1ELb1ELb1EEENS1_19SingleTileSchedulerILb0ELb1ELb1ELi192EEEEEEEEEvNT_6ParamsE --------------------------
	.section	.nv.info._ZN7cutlass13device_kernelIN5flash11enable_sm90INS1_16FlashAttnFwdSm90INS1_25CollectiveMainloopFwdSm90ILi2EN4cute5tupleIJNS5_1CILi1EEES8_S8_EEENS6_IJNS7_ILi192EEENS7_ILi128EEENS7_ILi96EEEEEELi96ENS_12float_e4m3_tEfNS_4arch4Sm90ELb0ELb1ELb1ELb0ELb1ELb0ELb0ELb1ELb1ELb1ELb1ELb0EEENS1_21CollectiveEpilogueFwdINS6_IJSA_SC_SB_EEES9_NS_10bfloat16_tESG_Li384ELb0ELb1ELb1ELb1EEENS1_19SingleTileSchedulerILb0ELb1ELb1ELi192EEEEEEEEEvNT_6ParamsE,"",@"SHT_CUDA_INFO"
	.sectionflags	@""
	.align	4


	//----- nvinfo : EIATTR_CUDA_API_VERSION
	.align		4
        /*0000*/ 	.byte	0x04, 0x37
        /*0002*/ 	.short	(.L_102 - .L_101)
.L_101:
        /*0004*/ 	.word	0x00000082


	//----- nvinfo : EIATTR_KPARAM_INFO
	.align		4
.L_102:
        /*0008*/ 	.byte	0x04, 0x17
        /*000a*/ 	.short	(.L_104 - .L_103)
.L_103:
        /*000c*/ 	.word	0x00000000
        /*0010*/ 	.short	0x0000
        /*0012*/ 	.short	0x0000
        /*0014*/ 	.byte	0x00, 0xf0, 0x01, 0x28


	//----- nvinfo : EIATTR_SPARSE_MMA_MASK
	.align		4
.L_104:
        /*0018*/ 	.byte	0x03, 0x50
        /*001a*/ 	.short	0x0000


	//----- nvinfo : EIATTR_MAXREG_COUNT
	.align		4
        /*001c*/ 	.byte	0x03, 0x1b
        /*001e*/ 	.short	0x0080


	//----- nvinfo : EIATTR_MERCURY_ISA_VERSION
	.align		4
        /*0020*/ 	.byte	0x03, 0x5f
        /*0022*/ 	.short	0x0101


	//----- nvinfo : EIATTR_VRC_CTA_INIT_COUNT
	.align		4
        /*0024*/ 	.byte	0x02, 0x4a
	.zero		1
	.zero		1


	//----- nvinfo : EIATTR_EXIT_INSTR_OFFSETS
	.align		4
        /*0028*/ 	.byte	0x04, 0x1c
        /*002a*/ 	.short	(.L_106 - .L_105)


	//   ....[0]....
.L_105:
        /*002c*/ 	.word	0x00000010


	//----- nvinfo : EIATTR_MAX_THREADS
	.align		4
.L_106:
        /*0030*/ 	.byte	0x04, 0x05
        /*0032*/ 	.short	(.L_108 - .L_107)
.L_107:
        /*0034*/ 	.word	0x00000200
        /*0038*/ 	.word	0x00000001
        /*003c*/ 	.word	0x00000001


	//----- nvinfo : EIATTR_CBANK_PARAM_SIZE
	.align		4
.L_108:
        /*0040*/ 	.byte	0x03, 0x19
        /*0042*/ 	.short	0x0a00


	//----- nvinfo : EIATTR_PARAM_CBANK
	.align		4
        /*0044*/ 	.byte	0x04, 0x0a
        /*0046*/ 	.short	(.L_110 - .L_109)
	.align		4
.L_109:
        /*0048*/ 	.word	index@(.nv.constant0._ZN7cutlass13device_kernelIN5flash11enable_sm90INS1_16FlashAttnFwdSm90INS1_25CollectiveMainloopFwdSm90ILi2EN4cute5tupleIJNS5_1CILi1EEES8_S8_EEENS6_IJNS7_ILi192EEENS7_ILi128EEENS7_ILi96EEEEEELi96ENS_12float_e4m3_tEfNS_4arch4Sm90ELb0ELb1ELb1ELb0ELb1ELb0ELb0ELb1ELb1ELb1ELb1ELb0EEENS1_21CollectiveEpilogueFwdINS6_IJSA_SC_SB_EEES9_NS_10bfloat16_tESG_Li384ELb0ELb1ELb1ELb1EEENS1_19SingleTileSchedulerILb0ELb1ELb1ELi192EEEEEEEEEvNT_6ParamsE)
        /*004c*/ 	.short	0x0380
        /*004e*/ 	.short	0x0a00


	//----- nvinfo : EIATTR_SW_WAR
	.align		4
.L_110:
        /*0050*/ 	.byte	0x04, 0x36
        /*0052*/ 	.short	(.L_112 - .L_111)
.L_111:
        /*0054*/ 	.word	0x00000008
.L_112:


//--------------------- .nv.info._ZN7cutlass13device_kernelIN5flash11enable_sm90INS1_16FlashAttnFwdSm90INS1_25CollectiveMainloopFwdSm90ILi2EN4cute5tupleIJNS5_1CILi1EEES8_S8_EEENS6_IJNS7_ILi192EEENS7_ILi128EEENS7_ILi96EEEEEELi96ENS_12float_e4m3_tEfNS_4arch4Sm90ELb0ELb1ELb1ELb1ELb1ELb0ELb0ELb1ELb1ELb1ELb1ELb0EEENS1_21CollectiveEpilogueFwdINS6_IJSA_SC_SB_EEES9_NS_10bfloat16_tESG_Li384ELb1ELb1ELb1ELb1EEENS1_36VarlenDynamicPersistentTileSchedulerILi192ELi128ELi384ELi128ELb1ELb1ELb1ELb1ELb0ELb1EEEEEEEEEvNT_6ParamsE --------------------------
	.section	.nv.info._ZN7cutlass13device_kernelIN5flash11enable_sm90INS1_16FlashAttnFwdSm90INS1_25CollectiveMainloopFwdSm90ILi2EN4cute5tupleIJNS5_1CILi1EEES8_S8_EEENS6_IJNS7_ILi192EEENS7_ILi128EEENS7_ILi96EEEEEELi96ENS_12float_e4m3_tEfNS_4arch4Sm90ELb0ELb1ELb1ELb1ELb1ELb0ELb0ELb1ELb1ELb1ELb1ELb0EEENS1_21CollectiveEpilogueFwdINS6_IJSA_SC_SB_EEES9_NS_10bfloat16_tESG_Li384ELb1ELb1ELb1ELb1EEENS1_36VarlenDynamicPersistentTileSchedulerILi192ELi128ELi384ELi128ELb1ELb1ELb1ELb1ELb0ELb1EEEEEEEEEvNT_6ParamsE,"",@"SHT_CUDA_INFO"
	.sectionflags	@""
	.align	4


	//----- nvinfo : EIATTR_CUDA_API_VERSION
	.align		4
        /*0000*/ 	.byte	0x04, 0x37
        /*0002*/ 	.short	(.L_114 - .L_113)
.L_113:
        /*0004*/ 	.word	0x00000082


	//----- nvinfo : EIATTR_KPARAM_INFO
	.align		4
.L_114:
        /*0008*/ 	.byte	0x04, 0x17
        /*000a*/ 	.short	(.L_116 - .L_115)
.L_115:
        /*000c*/ 	.word	0x00000000
        /*0010*/ 	.short	0x0000
        /*0012*/ 	.short	0x0000
        /*0014*/ 	.byte	0x00, 0xf0, 0x01, 0x2a


	//----- nvinfo : EIATTR_SPARSE_MMA_MASK
	.align		4
.L_116:
        /*0018*/ 	.byte	0x03, 0x50
        /*001a*/ 	.short	0x0000


	//----- nvinfo : EIATTR_MAXREG_COUNT
	.align		4
        /*001c*/ 	.byte	0x03, 0x1b
        /*001e*/ 	.short	0x0080


	//----- nvinfo : EIATTR_MERCURY_ISA_VERSION
	.align		4
        /*0020*/ 	.byte	0x03, 0x5f
        /*0022*/ 	.short	0x0101


	//----- nvinfo : EIATTR_VRC_CTA_INIT_COUNT
	.align		4
        /*0024*/ 	.byte	0x02, 0x4a
	.zero		1
	.zero		1


	//----- nvinfo : EIATTR_EXIT_INSTR_OFFSETS
	.align		4
        /*0028*/ 	.byte	0x04, 0x1c
        /*002a*/ 	.short	(.L_118 - .L_117)


	//   ....[0]....
.L_117:
        /*002c*/ 	.word	0x00000010


	//----- nvinfo : EIATTR_MAX_THREADS
	.align		4
.L_118:
        /*0030*/ 	.byte	0x04, 0x05
        /*0032*/ 	.short	(.L_120 - .L_119)
.L_119:
        /*0034*/ 	.word	0x00000200
        /*0038*/ 	.word	0x00000001
        /*003c*/ 	.word	0x00000001


	//----- nvinfo : EIATTR_CBANK_PARAM_SIZE
	.align		4
.L_120:
        /*0040*/ 	.byte	0x03, 0x19
        /*0042*/ 	.short	0x0a80


	//----- nvinfo : EIATTR_PARAM_CBANK
	.align		4
        /*0044*/ 	.byte	0x04, 0x0a
        /*0046*/ 	.short	(.L_122 - .L_121)
	.align		4
.L_121:
        /*0048*/ 	.word	index@(.nv.constant0._ZN7cutlass13device_kernelIN5flash11enable_sm90INS1_16FlashAttnFwdSm90INS1_25CollectiveMainloopFwdSm90ILi2EN4cute5tupleIJNS5_1CILi1EEES8_S8_EEENS6_IJNS7_ILi192EEENS7_ILi128EEENS7_ILi96EEEEEELi96ENS_12float_e4m3_tEfNS_4arch4Sm90ELb0ELb1ELb1ELb1ELb1ELb0ELb0ELb1ELb1ELb1ELb1ELb0EEENS1_21CollectiveEpilogueFwdINS6_IJSA_SC_SB_EEES9_NS_10bfloat16_tESG_Li384ELb1ELb1ELb1ELb1EEENS1_36VarlenDynamicPersistentTileSchedulerILi192ELi128ELi384ELi128ELb1ELb1ELb1ELb1ELb0ELb1EEEEEEEEEvNT_6ParamsE)
        /*004c*/ 	.short	0x0380
        /*004e*/ 	.short	0x0a80


	//----- nvinfo : EIATTR_SW_WAR
	.align		4
.L_122:
        /*0050*/ 	.byte	0x04, 0x36
        /*0052*/ 	.short	(.L_124 - .L_123)
.L_123:
        /*0054*/ 	.word	0x00000008
.L_124:


//--------------------- .nv.info._ZN7cutlass13device_kernelIN5flash11enable_sm90INS1_16FlashAttnFwdSm90INS1_25CollectiveMainloopFwdSm90ILi2EN4cute5tupleIJNS5_1CILi1EEES8_S8_EEENS6_IJNS7_ILi192EEENS7_ILi128EEENS7_ILi96EEEEEELi96ENS_12float_e4m3_tEfNS_4arch4Sm90ELb0ELb1ELb1ELb1ELb1ELb1ELb0ELb1ELb1ELb1ELb1ELb0EEENS1_21CollectiveEpilogueFwdINS6_IJSA_SC_SB_EEES9_NS_10bfloat16_tESG_Li384ELb1ELb1ELb1ELb1EEENS1_36VarlenDynamicPersistentTileSchedulerILi192ELi128ELi384ELi128ELb1ELb1ELb1ELb1ELb0ELb1EEEEEEEEEvNT_6ParamsE --------------------------
	.section	.nv.info._ZN7cutlass13device_kernelIN5flash11enable_sm90INS1_16FlashAttnFwdSm90INS1_25CollectiveMainloopFwdSm90ILi2EN4cute5tupleIJNS5_1CILi1EEES8_S8_EEENS6_IJNS7_ILi192EEENS7_ILi128EEENS7_ILi96EEEEEELi96ENS_12float_e4m3_tEfNS_4arch4Sm90ELb0ELb1ELb1ELb1ELb1ELb1ELb0ELb1ELb1ELb1ELb1ELb0EEENS1_21CollectiveEpilogueFwdINS6_IJSA_SC_SB_EEES9_NS_10bfloat16_tESG_Li384ELb1ELb1ELb1ELb1EEENS1_36VarlenDynamicPersistentTileSchedulerILi192ELi128ELi384ELi128ELb1ELb1ELb1ELb1ELb0ELb1EEEEEEEEEvNT_6ParamsE,"",@"SHT_CUDA_INFO"
	.sectionflags	@""
	.align	4


	//----- nvinfo : EIATTR_CUDA_API_VERSION
	.align		4
        /*0000*/ 	.byte	0x04, 0x37
        /*0002*/ 	.short	(.L_126 - .L_125)
.L_125:
        /*0004*/ 	.word	0x00000082


	//----- nvinfo : EIATTR_KPARAM_INFO
	.align		4
.L_126:
        /*0008*/ 	.byte	0x04, 0x17
        /*000a*/ 	.short	(.L_128 - .L_127)
.L_127:
        /*000c*/ 	.word	0x00000000
        /*0010*/ 	.short	0x0000
        /*0012*/ 	.short	0x0000
        /*0014*/ 	.byte	0x00, 0xf0, 0x01, 0x2a


	//----- nvinfo : EIATTR_SPARSE_MMA_MASK
	.align		4
.L_128:
        /*0018*/ 	.byte	0x03, 0x50
        /*001a*/ 	.short	0x0000


	//----- nvinfo : EIATTR_MAXREG_COUNT
	.align		4
        /*001c*/ 	.byte	0x03, 0x1b
        /*001e*/ 	.short	0x0080


	//----- nvinfo : EIATTR_MERCURY_ISA_VERSION
	.align		4
        /*0020*/ 	.byte	0x03, 0x5f
        /*0022*/ 	.short	0x0101


	//----- nvinfo : EIATTR_VRC_CTA_INIT_COUNT
	.align		4
        /*0024*/ 	.byte	0x02, 0x4a
	.zero		1
	.zero		1


	//----- nvinfo : EIATTR_EXIT_INSTR_OFFSETS
	.align		4
        /*0028*/ 	.byte	0x04, 0x1c
        /*002a*/ 	.short	(.L_130 - .L_129)


	//   ....[0]....
.L_129:
        /*002c*/ 	.word	0x00000010


	//----- nvinfo : EIATTR_MAX_THREADS
	.align		4
.L_130:
        /*0030*/ 	.byte	0x04, 0x05
        /*0032*/ 	.short	(.L_132 - .L_131)
.L_131:
        /*0034*/ 	.word	0x00000200
        /*0038*/ 	.word	0x00000001
        /*003c*/ 	.word	0x00000001


	//----- nvinfo : EIATTR_CBANK_PARAM_SIZE
	.align		4
.L_132:
        /*0040*/ 	.byte	0x03, 0x19
        /*0042*/ 	.short	0x0a80


	//----- nvinfo : EIATTR_PARAM_CBANK
	.align		4
        /*0044*/ 	.byte	0x04, 0x0a
        /*0046*/ 	.short	(.L_134 - .L_133)
	.align		4
.L_133:
        /*0048*/ 	.word	index@(.nv.constant0._ZN7cutlass13device_kernelIN5flash11enable_sm90INS1_16FlashAttnFwdSm90INS1_25CollectiveMainloopFwdSm90ILi2EN4cute5tupleIJNS5_1CILi1EEES8_S8_EEENS6_IJNS7_ILi192EEENS7_ILi128EEENS7_ILi96EEEEEELi96ENS_12float_e4m3_tEfNS_4arch4Sm90ELb0ELb1ELb1ELb1ELb1ELb1ELb0ELb1ELb1ELb1ELb1ELb0EEENS1_21CollectiveEpilogueFwdINS6_IJSA_SC_SB_EEES9_NS_10bfloat16_tESG_Li384ELb1ELb1ELb1ELb1EEENS1_36VarlenDynamicPersistentTileSchedulerILi192ELi128ELi384ELi128ELb1ELb1ELb1ELb1ELb0ELb1EEEEEEEEEvNT_6ParamsE)
        /*004c*/ 	.short	0x0380
        /*004e*/ 	.short	0x0a80


	//----- nvinfo : EIATTR_SW_WAR
	.align		4
.L_134:
        /*0050*/ 	.byte	0x04, 0x36
        /*0052*/ 	.short	(.L_136 - .L_135)
.L_135:
        /*0054*/ 	.word	0x00000008
.L_136:


//--------------------- .nv.info._ZN7cutlass13device_kernelIN5flash11enable_sm90INS1_16FlashAttnFwdSm90INS1_25CollectiveMainloopFwdSm90ILi2EN4cute5tupleIJNS5_1CILi1EEES8_S8_EEENS6_IJNS7_ILi192EEENS7_ILi128EEENS7_ILi96EEEEEELi96ENS_12float_e4m3_tEfNS_4arch4Sm90ELb1ELb0ELb1ELb0ELb1ELb0ELb0ELb1ELb1ELb1ELb1ELb0EEENS1_21CollectiveEpilogueFwdINS6_IJSA_SC_SB_EEES9_NS_10bfloat16_tESG_Li384ELb0ELb1ELb1ELb1EEENS1_19SingleTileSchedulerILb0ELb1ELb1ELi192EEEEEEEEEvNT_6ParamsE --------------------------
	.section	.nv.info._ZN7cutlass13device_kernelIN5flash11enable_sm90INS1_16FlashAttnFwdSm90INS1_25CollectiveMainloopFwdSm90ILi2EN4cute5tupleIJNS5_1CILi1EEES8_S8_EEENS6_IJNS7_ILi192EEENS7_ILi128EEENS7_ILi96EEEEEELi96ENS_12float_e4m3_tEfNS_4arch4Sm90ELb1ELb0ELb1ELb0ELb1ELb0ELb0ELb1ELb1ELb1ELb1ELb0EEENS1_21CollectiveEpilogueFwdINS6_IJSA_SC_SB_EEES9_NS_10bfloat16_tESG_Li384ELb0ELb1ELb1ELb1EEENS1_19SingleTileSchedulerILb0ELb1ELb1ELi192EEEEEEEEEvNT_6ParamsE,"",@"SHT_CUDA_INFO"
	.sectionflags	@""
	.align	4


	//----- nvinfo : EIATTR_CUDA_API_VERSION
	.align		4
        /*0000*/ 	.byte	0x04, 0x37
        /*0002*/ 	.short	(.L_138 - .L_137)
.L_137:
        /*0004*/ 	.word	0x00000082


	//----- nvinfo : EIATTR_KPARAM_INFO
	.align		4
.L_138:
        /*0008*/ 	.byte	0x04, 0x17
        /*000a*/ 	.short	(.L_140 - .L_139)
.L_139:
        /*000c*/ 	.word	0x00000000
        /*0010*/ 	.short	0x0000
        /*0012*/ 	.short	0x0000
        /*0014*/ 	.byte	0x00, 0xf0, 0x01, 0x28


	//----- nvinfo : EIATTR_SPARSE_MMA_MASK
	.align		4
.L_140:
        /*0018*/ 	.byte	0x03, 0x50
        /*001a*/ 	.short	0x0000


	//----- nvinfo : EIATTR_MAXREG_COUNT
	.align		4
        /*001c*/ 	.byte	0x03, 0x1b
        /*001e*/ 	.short	0x0080


	//----- nvinfo : EIATTR_MERCURY_ISA_VERSION
	.align		4
        /*0020*/ 	.byte	0x03, 0x5f
        /*0022*/ 	.short	0x0101


	//----- nvinfo : EIATTR_VRC_CTA_INIT_COUNT
	.align		4
        /*0024*/ 	.byte	0x02, 0x4a
	.zero		1
	.zero		1


	//----- nvinfo : EIATTR_EXIT_INSTR_OFFSETS
	.align		4
        /*0028*/ 	.byte	0x04, 0x1c
        /*002a*/ 	.short	(.L_142 - .L_141)


	//   ....[0]....
.L_141:
        /*002c*/ 	.word	0x00000010


	//----- nvinfo : EIATTR_MAX_THREADS
	.align		4
.L_142:
        /*0030*/ 	.byte	0x04, 0x05
        /*0032*/ 	.short	(.L_144 - .L_143)
.L_143:
        /*0034*/ 	.word	0x00000200
        /*0038*/ 	.word	0x00000001
        /*003c*/ 	.word	0x00000001


	//----- nvinfo : EIATTR_CBANK_PARAM_SIZE
	.align		4
.L_144:
        /*0040*/ 	.byte	0x03, 0x19
        /*0042*/ 	.short	0x0a00


	//----- nvinfo : EIATTR_PARAM_CBANK
	.align		4
        /*0044*/ 	.byte	0x04, 0x0a
        /*0046*/ 	.short	(.L_146 - .L_145)
	.align		4
.L_145:
        /*0048*/ 	.word	index@(.nv.constant0._ZN7cutlass13device_kernelIN5flash11enable_sm90INS1_16FlashAttnFwdSm90INS1_25CollectiveMainloopFwdSm90ILi2EN4cute5tupleIJNS5_1CILi1EEES8_S8_EEENS6_IJNS7_ILi192EEENS7_ILi128EEENS7_ILi96EEEEEELi96ENS_12float_e4m3_tEfNS_4arch4Sm90ELb1ELb0ELb1ELb0ELb1ELb0ELb0ELb1ELb1ELb1ELb1ELb0EEENS1_21CollectiveEpilogueFwdINS6_IJSA_SC_SB_EEES9_NS_10bfloat16_tESG_Li384ELb0ELb1ELb1ELb1EEENS1_19SingleTileSchedulerILb0ELb1ELb1ELi192EEEEEEEEEvNT_6ParamsE)
        /*004c*/ 	.short	0x0380
        /*004e*/ 	.short	0x0a00


	//----- nvinfo : EIATTR_SW_WAR
	.align		4
.L_146:
        /*0050*/ 	.byte	0x04, 0x36
        /*0052*/ 	.short	(.L_148 - .L_147)
.L_147:
        /*0054*/ 	.word	0x00000008
.L_148:


//--------------------- .nv.info._ZN7cutlass13device_kernelIN5flash11enable_sm90INS1_16FlashAttnFwdSm90INS1_25CollectiveMainloopFwdSm90ILi2EN4cute5tupleIJNS5_1CILi1EEES8_S8_EEENS6_IJNS7_ILi192EEENS7_ILi128EEENS7_ILi96EEEEEELi96ENS_12float_e4m3_tEfNS_4arch4Sm90ELb1ELb0ELb1ELb1ELb1ELb0ELb0ELb1ELb1ELb1ELb1ELb0EEENS1_21CollectiveEpilogueFwdINS6_IJSA_SC_SB_EEES9_NS_10bfloat16_tESG_Li384ELb1ELb1ELb1ELb1EEENS1_36VarlenDynamicPersistentTileSchedulerILi192ELi128ELi384ELi128ELb1ELb1ELb1ELb1ELb1ELb1EEEEEEEEEvNT_6ParamsE --------------------------
	.section	.nv.info._ZN7cutlass13device_kernelIN5flash11enable_sm90INS1_16FlashAttnFwdSm90INS1_25CollectiveMainloopFwdSm90ILi2EN4cute5tupleIJNS5_1CILi1EEES8_S8_EEENS6_IJNS7_ILi192EEENS7_ILi128EEENS7_ILi96EEEEEELi96ENS_12float_e4m3_tEfNS_4arch4Sm90ELb1ELb0ELb1ELb1ELb1ELb0ELb0ELb1ELb1ELb1ELb1ELb0EEENS1_21CollectiveEpilogueFwdINS6_IJSA_SC_SB_EEES9_NS_10bfloat16_tESG_Li384ELb1ELb1ELb1ELb1EEENS1_36VarlenDynamicPersistentTileSchedulerILi192ELi128ELi384ELi128ELb1ELb1ELb1ELb1ELb1ELb1EEEEEEEEEvNT_6ParamsE,"",@"SHT_CUDA_INFO"
	.sectionflags	@""
	.align	4


	//----- nvinfo : EIATTR_CUDA_API_VERSION
	.align		4
        /*0000*/ 	.byte	0x04, 0x37
        /*0002*/ 	.short	(.L_150 - .L_149)
.L_149:
        /*0004*/ 	.word	0x00000082


	//----- nvinfo : EIATTR_KPARAM_INFO
	.align		4
.L_150:
        /*0008*/ 	.byte	0x04, 0x17
        /*000a*/ 	.short	(.L_152 - .L_151)
.L_151:
        /*000c*/ 	.word	0x00000000
        /*0010*/ 	.short	0x0000
        /*0012*/ 	.short	0x0000
        /*0014*/ 	.byte	0x00, 0xf0, 0x01, 0x2a


	//----- nvinfo : EIATTR_SPARSE_MMA_MASK
	.align		4
.L_152:
        /*0018*/ 	.byte	0x03, 0x50
        /*001a*/ 	.short	0x0000


	//----- nvinfo : EIATTR_MAXREG_COUNT
	.align		4
        /*001c*/ 	.byte	0x03, 0x1b
        /*001e*/ 	.short	0x0080


	//----- nvinfo : EIATTR_MERCURY_ISA_VERSION
	.align		4
        /*0020*/ 	.byte	0x03, 0x5f
        /*0022*/ 	.short	0x0101


	//----- nvinfo : EIATTR_VRC_CTA_INIT_COUNT
	.align		4
        /*0024*/ 	.byte	0x02, 0x4a
	.zero		1
	.zero		1


	//----- nvinfo : EIATTR_EXIT_INSTR_OFFSETS
	.align		4
        /*0028*/ 	.byte	0x04, 0x1c
        /*002a*/ 	.short	(.L_154 - .L_153)


	//   ....[0]....
.L_153:
        /*002c*/ 	.word	0x00000010


	//----- nvinfo : EIATTR_MAX_THREADS
	.align		4
.L_154:
        /*0030*/ 	.byte	0x04, 0x05
        /*0032*/ 	.short	(.L_156 - .L_155)
.L_155:
        /*0034*/ 	.word	0x00000200
        /*0038*/ 	.word	0x00000001
        /*003c*/ 	.word	0x00000001


	//----- nvinfo : EIATTR_CBANK_PARAM_SIZE
	.align		4
.L_156:
        /*0040*/ 	.byte	0x03, 0x19
        /*0042*/ 	.short	0x0a80


	//----- nvinfo : EIATTR_PARAM_CBANK
	.align		4
        /*0044*/ 	.byte	0x04, 0x0a
        /*0046*/ 	.short	(.L_158 - .L_157)
	.align		4
.L_157:
        /*0048*/ 	.word	index@(.nv.constant0._ZN7cutlass13device_kernelIN5flash11enable_sm90INS1_16FlashAttnFwdSm90INS1_25CollectiveMainloopFwdSm90ILi2EN4cute5tupleIJNS5_1CILi1EEES8_S8_EEENS6_IJNS7_ILi192EEENS7_ILi128EEENS7_ILi96EEEEEELi96ENS_12float_e4m3_tEfNS_4arch4Sm90ELb1ELb0ELb1ELb1ELb1ELb0ELb0ELb1ELb1ELb1ELb1ELb0EEENS1_21CollectiveEpilogueFwdINS6_IJSA_SC_SB_EEES9_NS_10bfloat16_tESG_Li384ELb1ELb1ELb1ELb1EEENS1_36VarlenDynamicPersistentTileSchedulerILi192ELi128ELi384ELi128ELb1ELb1ELb1ELb1ELb1ELb1EEEEEEEEEvNT_6ParamsE)
        /*004c*/ 	.short	0x0380
        /*004e*/ 	.short	0x0a80


	//----- nvinfo : EIATTR_SW_WAR
	.align		4
.L_158:
        /*0050*/ 	.byte	0x04, 0x36
        /*0052*/ 	.short	(.L_160 - .L_159)
.L_159:
        /*0054*/ 	.word	0x00000008
.L_160:


//--------------------- .nv.info._ZN7cutlass13device_kernelIN5flash11enable_sm90INS1_16FlashAttnFwdSm90INS1_25CollectiveMainloopFwdSm90ILi2EN4cute5tupleIJNS5_1CILi1EEES8_S8_EEENS6_IJNS7_ILi192EEENS7_ILi128EEENS7_ILi96EEEEEELi96ENS_12float_e4m3_tEfNS_4arch4Sm90ELb1ELb0ELb1ELb1ELb1ELb1ELb0ELb1ELb1ELb1ELb1ELb0EEENS1_21CollectiveEpilogueFwdINS6_IJSA_SC_SB_EEES9_NS_10bfloat16_tESG_Li384ELb1ELb1ELb1ELb1EEENS1_36VarlenDynamicPersistentTileSchedulerILi192ELi128ELi384ELi128ELb1ELb1ELb1ELb1ELb1ELb1EEEEEEEEEvNT_6ParamsE --------------------------
	.section	.nv.info._ZN7cutlass13device_kernelIN5flash11enable_sm90INS1_16FlashAttnFwdSm90INS1_25CollectiveMainloopFwdSm90ILi2EN4cute5tupleIJNS5_1CILi1EEES8_S8_EEENS6_IJNS7_ILi192EEENS7_ILi128EEENS7_ILi96EEEEEELi96ENS_12float_e4m3_tEfNS_4arch4Sm90ELb1ELb0ELb1ELb1ELb1ELb1ELb0ELb1ELb1ELb1ELb1ELb0EEENS1_21CollectiveEpilogueFwdINS6_IJSA_SC_SB_EEES9_NS_10bfloat16_tESG_Li384ELb1ELb1ELb1ELb1EEENS1_36VarlenDynamicPersistentTileSchedulerILi192ELi128ELi384ELi128ELb1ELb1ELb1ELb1ELb1ELb1EEEEEEEEEvNT_6ParamsE,"",@"SHT_CUDA_INFO"
	.sectionflags	@""
	.align	4


	//----- nvinfo : EIATTR_CUDA_API_VERSION
	.align		4
        /*0000*/ 	.byte	0x04, 0x37
        /*0002*/ 	.short	(.L_162 - .L_161)
.L_161:
        /*0004*/ 	.word	0x00000082


	//----- nvinfo : EIATTR_KPARAM_INFO
	.align		4
.L_162:
        /*0008*/ 	.byte	0x04, 0x17
        /*000a*/ 	.short	(.L_164 - .L_163)
.L_163:
        /*000c*/ 	.word	0x00000000
        /*0010*/ 	.short	0x0000
        /*0012*/ 	.short	0x0000
        /*0014*/ 	.byte	0x00, 0xf0, 0x01, 0x2a


	//----- nvinfo : EIATTR_SPARSE_MMA_MASK
	.align		4
.L_164:
        /*0018*/ 	.byte	0x03, 0x50
        /*001a*/ 	.short	0x0000


	//----- nvinfo : EIATTR_MAXREG_COUNT
	.align		4
        /*001c*/ 	.byte	0x03, 0x1b
        /*001e*/ 	.short	0x0080


	//----- nvinfo : EIATTR_MERCURY_ISA_VERSION
	.align		4
        /*0020*/ 	.byte	0x03, 0x5f
        /*0022*/ 	.short	0x0101


	//----- nvinfo : EIATTR_VRC_CTA_INIT_COUNT
	.align		4
        /*0024*/ 	.byte	0x02, 0x4a
	.zero		1
	.zero		1


	//----- nvinfo : EIATTR_EXIT_INSTR_OFFSETS
	.align		4
        /*0028*/ 	.byte	0x04, 0x1c
        /*002a*/ 	.short	(.L_166 - .L_165)


	//   ....[0]....
.L_165:
        /*002c*/ 	.word	0x00000010


	//----- nvinfo : EIATTR_MAX_THREADS
	.align		4
.L_166:
        /*0030*/ 	.byte	0x04, 0x05
        /*0032*/ 	.short	(.L_168 - .L_167)
.L_167:
        /*0034*/ 	.word	0x00000200
        /*0038*/ 	.word	0x00000001
        /*003c*/ 	.word	0x00000001


	//----- nvinfo : EIATTR_CBANK_PARAM_SIZE
	.align		4
.L_168:
        /*0040*/ 	.byte	0x03, 0x19
        /*0042*/ 	.short	0x0a80


	//----- nvinfo : EIATTR_PARAM_CBANK
	.align		4
        /*0044*/ 	.byte	0x04, 0x0a
        /*0046*/ 	.short	(.L_170 - .L_169)
	.align		4
.L_169:
        /*0048*/ 	.word	index@(.nv.constant0._ZN7cutlass13device_kernelIN5flash11enable_sm90INS1_16FlashAttnFwdSm90INS1_25CollectiveMainloopFwdSm90ILi2EN4cute5tupleIJNS5_1CILi1EEES8_S8_EEENS6_IJNS7_ILi192EEENS7_ILi128EEENS7_ILi96EEEEEELi96ENS_12float_e4m3_tEfNS_4arch4Sm90ELb1ELb0ELb1ELb1ELb1ELb1ELb0ELb1ELb1ELb1ELb1ELb0EEENS1_21CollectiveEpilogueFwdINS6_IJSA_SC_SB_EEES9_NS_10bfloat16_tESG_Li384ELb1ELb1ELb1ELb1EEENS1_36VarlenDynamicPersistentTileSchedulerILi192ELi128ELi384ELi128ELb1ELb1ELb1ELb1ELb1ELb1EEEEEEEEEvNT_6ParamsE)
        /*004c*/ 	.short	0x0380
        /*004e*/ 	.short	0x0a80


	//----- nvinfo : EIATTR_SW_WAR
	.align		4
.L_170:
        /*0050*/ 	.byte	0x04, 0x36
        /*0052*/ 	.short	(.L_172 - .L_171)
.L_171:
        /*0054*/ 	.word	0x00000008
.L_172:


//--------------------- .nv.callgraph             --------------------------
	.section	.nv.callgraph,"",@"SHT_CUDA_CALLGRAPH"
	.align	4
	.sectionentsize	8
	.align		4
        /*0000*/ 	.word	0x00000000
	.align		4
        /*0004*/ 	.word	0xffffffff
	.align		4
        /*0008*/ 	.word	0x00000000
	.align		4
        /*000c*/ 	.word	0xfffffffe
	.align		4
        /*0010*/ 	.word	0x00000000
	.align		4
        /*0014*/ 	.word	0xfffffffd
	.align		4
        /*0018*/ 	.word	0x00000000
	.align		4
        /*001c*/ 	.word	0xfffffffc


//--------------------- .nv.constant4             --------------------------
	.section	.nv.constant4,"a",@progbits
	.align	8
	.align		8
.nv.constant4:
        /*0000*/ 	.dword	_ZN85_INTERNAL_e2c3afa2_49_flash_fwd_hdim96_e4m3_paged_split_softcap_sm90_cu_bdbb69e5_37024cuda3std3__45__cpo5beginE
	.align		8
        /*0008*/ 	.dword	_ZN85_INTERNAL_e2c3afa2_49_flash_fwd_hdim96_e4m3_paged_split_softcap_sm90_cu_bdbb69e5_37024cuda3std3__45__cpo3endE
	.align		8
        /*0010*/ 	.dword	_ZN85_INTERNAL_e2c3afa2_49_flash_fwd_hdim96_e4m3_paged_split_softcap_sm90_cu_bdbb69e5_37024cuda3std3__45__cpo6cbeginE
	.align		8
        /*0018*/ 	.dword	_ZN85_INTERNAL_e2c3afa2_49_flash_fwd_hdim96_e4m3_paged_split_softcap_sm90_cu_bdbb69e5_37024cuda3std3__45__cpo4cendE
	.align		8
        /*0020*/ 	.dword	_ZN85_INTERNAL_e2c3afa2_49_flash_fwd_hdim96_e4m3_paged_split_softcap_sm90_cu_bdbb69e5_37024cuda3std3__487_GLOBAL__N__e2c3afa2_49_flash_fwd_hdim96_e4m3_paged_split_softcap_sm90_cu_bdbb69e5_37026ignoreE
	.align		8
        /*0028*/ 	.dword	_ZN85_INTERNAL_e2c3afa2_49_flash_fwd_hdim96_e4m3_paged_split_softcap_sm90_cu_bdbb69e5_37024cuda3std3__419piecewise_constructE
	.align		8
        /*0030*/ 	.dword	_ZN85_INTERNAL_e2c3afa2_49_flash_fwd_hdim96_e4m3_paged_split_softcap_sm90_cu_bdbb69e5_37024cuda3std3__48in_placeE
	.align		8
        /*0038*/ 	.dword	_ZN85_INTERNAL_e2c3afa2_49_flash_fwd_hdim96_e4m3_paged_split_softcap_sm90_cu_bdbb69e5_37024cuda3std6ranges3__45__cpo4swapE
	.align		8
        /*0040*/ 	.dword	_ZN85_INTERNAL_e2c3afa2_49_flash_fwd_hdim96_e4m3_paged_split_softcap_sm90_cu_bdbb69e5_37024cuda3std6ranges3__45__cpo9iter_moveE
	.align		8
        /*0048*/ 	.dword	_ZN85_INTERNAL_e2c3afa2_49_flash_fwd_hdim96_e4m3_paged_split_softcap_sm90_cu_bdbb69e5_37024cute7productE
	.align		8
        /*0050*/ 	.dword	_ZN85_INTERNAL_e2c3afa2_49_flash_fwd_hdim96_e4m3_paged_split_softcap_sm90_cu_bdbb69e5_37024cute1_E


//--------------------- .text._ZN7cutlass13device_kernelIN5flash11enable_sm90INS1_16FlashAttnFwdSm90INS1_25CollectiveMainloopFwdSm90ILi2EN4cute5tupleIJNS5_1CILi1EEES8_S8_EEENS6_IJNS7_ILi192EEENS7_ILi128EEENS7_ILi96EEEEEELi96ENS_12float_e4m3_tEfNS_4arch4Sm90ELb0ELb0ELb1ELb0ELb1ELb0ELb0ELb1ELb1ELb1ELb1ELb0EEENS1_21CollectiveEpilogueFwdINS6_IJSA_SC_SB_EEES9_NS_10bfloat16_tESG_Li384ELb0ELb1ELb1ELb1EEENS1_19SingleTileSchedulerILb0ELb1ELb1ELi192EEEEEEEEEvNT_6ParamsE --------------------------
	.section	.text._ZN7cutlass13device_kernelIN5flash11enable_sm90INS1_16FlashAttnFwdSm90INS1_25CollectiveMainloopFwdSm90ILi2EN4cute5tupleIJNS5_1CILi1EEES8_S8_EEENS6_IJNS7_ILi192EEENS7_ILi128EEENS7_ILi96EEEEEELi96ENS_12float_e4m3_tEfNS_4arch4Sm90ELb0ELb0ELb1ELb0ELb1ELb0ELb0ELb1ELb1ELb1ELb1ELb0EEENS1_21CollectiveEpilogueFwdINS6_IJSA_SC_SB_EEES9_NS_10bfloat16_tESG_Li384ELb0ELb1ELb1ELb1EEENS1_19SingleTileSchedulerILb0ELb1ELb1ELi192EEEEEEEEEvNT_6ParamsE,"ax",@progbits
	.align	128
.text._ZN7cutlass13device_kernelIN5flash11enable_sm90INS1_16FlashAttnFwdSm90INS1_25CollectiveMainloopFwdSm90ILi2EN4cute5tupleIJNS5_1CILi1EEES8_S8_EEENS6_IJNS7_ILi192EEENS7_ILi128EEENS7_ILi96EEEEEELi96ENS_12float_e4m3_tEfNS_4arch4Sm90ELb0ELb0ELb1ELb0ELb1ELb0ELb0ELb1ELb1ELb1ELb1ELb0EEENS1_21CollectiveEpilogueFwdINS6_IJSA_SC_SB_EEES9_NS_10bfloat16_tESG_Li384ELb0ELb1ELb1ELb1EEENS1_19SingleTileSchedulerILb0ELb1ELb1ELi192EEEEEEEEEvNT_6ParamsE:
        .type           _ZN7cutlass13device_kernelIN5flash11enable_sm90INS1_16FlashAttnFwdSm90INS1_25CollectiveMainloopFwdSm90ILi2EN4cute5tupleIJNS5_1CILi1EEES8_S8_EEENS6_IJNS7_ILi192EEENS7_ILi128EEENS7_ILi96EEEEEELi96ENS_12float_e4m3_tEfNS_4arch4Sm90ELb0ELb0ELb1ELb0ELb1ELb0ELb0ELb1ELb1ELb1ELb1ELb0EEENS1_21CollectiveEpilogueFwdINS6_IJSA_SC_SB_EEES9_NS_10bfloat16_tESG_Li384ELb0ELb1ELb1ELb1EEENS1_19SingleTileSchedulerILb0ELb1ELb1ELi192EEEEEEEEEvNT_6ParamsE,@function
        .size           _ZN7cutlass13device_kernelIN5flash11enable_sm90INS1_16FlashAttnFwdSm90INS1_25CollectiveMainloopFwdSm90ILi2EN4cute5tupleIJNS5_1CILi1EEES8_S8_EEENS6_IJNS7_ILi192EEENS7_ILi128EEENS7_ILi96EEEEEELi96ENS_12float_e4m3_tEfNS_4arch4Sm90ELb0ELb0ELb1ELb0ELb1ELb0ELb0ELb1ELb1ELb1ELb1ELb0EEENS1_21CollectiveEpilogueFwdINS6_IJSA_SC_SB_EEES9_NS_10bfloat16_tESG_Li384ELb0ELb1ELb1ELb1EEENS1_19SingleTileSchedulerILb0ELb1ELb1ELi192EEEEEEEEEvNT_6ParamsE,(.L_x_9 - _ZN7cutlass13device_kernelIN5flash11enable_sm90INS1_16FlashAttnFwdSm90INS1_25CollectiveMainloopFwdSm90ILi2EN4cute5tupleIJNS5_1CILi1EEES8_S8_EEENS6_IJNS7_ILi192EEENS7_ILi128EEENS7_ILi96EEEEEELi96ENS_12float_e4m3_tEfNS_4arch4Sm90ELb0ELb0ELb1ELb0ELb1ELb0ELb0ELb1ELb1ELb1ELb1ELb0EEENS1_21CollectiveEpilogueFwdINS6_IJSA_SC_SB_EEES9_NS_10bfloat16_tESG_Li384ELb0ELb1ELb1ELb1EEENS1_19SingleTileSchedulerILb0ELb1ELb1ELi192EEEEEEEEEvNT_6ParamsE)
        .other          _ZN7cutlass13device_kernelIN5flash11enable_sm90INS1_16FlashAttnFwdSm90INS1_25CollectiveMainloopFwdSm90ILi2EN4cute5tupleIJNS5_1CILi1EEES8_S8_EEENS6_IJNS7_ILi192EEENS7_ILi128EEENS7_ILi96EEEEEELi96ENS_12float_e4m3_tEfNS_4arch4Sm90ELb0ELb0ELb1ELb0ELb1ELb0ELb0ELb1ELb1ELb1ELb1ELb0EEENS1_21CollectiveEpilogueFwdINS6_IJSA_SC_SB_EEES9_NS_10bfloat16_tESG_Li384ELb0ELb1ELb1ELb1EEENS1_19SingleTileSchedulerILb0ELb1ELb1ELi192EEEEEEEEEvNT_6ParamsE,@"STO_CUDA_ENTRY STV_DEFAULT"
_ZN7cutlass13device_kernelIN5flash11enable_sm90INS1_16FlashAttnFwdSm90INS1_25CollectiveMainloopFwdSm90ILi2EN4cute5tupleIJNS5_1CILi1EEES8_S8_EEENS6_IJNS7_ILi192EEENS7_ILi128EEENS7_ILi96EEEEEELi96ENS_12float_e4m3_tEfNS_4arch4Sm90ELb0ELb0ELb1ELb0ELb1ELb0ELb0ELb1ELb1ELb1ELb1ELb0EEENS1_21CollectiveEpilogueFwdINS6_IJSA_SC_SB_EEES9_NS_10bfloat16_tESG_Li384ELb0ELb1ELb1ELb1EEENS1_19SingleTileSchedulerILb0ELb1ELb1ELi192EEEEEEEEEvNT_6ParamsE:
[----:B------:R-:W-:Y:S01]  /*0000*/  LDC R1, c[0x0][0x37c] ;  /* 0x0000df00ff017b82 */ /* 0x000fe20000000800 */
[----:B------:R-:W-:Y:S05]  /*0010*/  EXIT ;  /* 0x000000000000794d */ /* 0x000fea0003800000 */
.L_x_0:
[----:B------:R-:W-:-:S00]  /*0020*/  BRA `(.L_x_0) ;  /* 0xfffffffc00fc7947 */ /* 0x000fc0000383ffff */
[----:B------:R-:W-:-:S00]  /*0030*/  NOP ;  /* 0x0000000000007918 */ /* 0x000fc00000000000 */
        /* <DEDUP_REMOVED lines=12> */
.L_x_9:


//--------------------- .text._ZN7cutlass13device_kernelIN5flash11enable_sm90INS1_16FlashAttnFwdSm90INS1_25CollectiveMainloopFwdSm90ILi2EN4cute5tupleIJNS5_1CILi1EEES8_S8_EEENS6_IJNS7_ILi192EEENS7_ILi128EEENS7_ILi96EEEEEELi96ENS_12float_e4m3_tEfNS_4arch4Sm90ELb0ELb0ELb1ELb1ELb1ELb0ELb0ELb1ELb1ELb1ELb1ELb0EEENS1_21CollectiveEpilogueFwdINS6_IJSA_SC_SB_EEES9_NS_10bfloat16_tESG_Li384ELb1ELb1ELb1ELb1EEENS1_36VarlenDynamicPersistentTileSchedulerILi192ELi128ELi384ELi128ELb1ELb1ELb1ELb0ELb1ELb1EEEEEEEEEvNT_6ParamsE --------------------------
	.section	.text._ZN7cutlass13device_kernelIN5flash11enable_sm90INS1_16FlashAttnFwdSm90INS1_25CollectiveMainloopFwdSm90ILi2EN4cute5tupleIJNS5_1CILi1EEES8_S8_EEENS6_IJNS7_ILi192EEENS7_ILi128EEENS7_ILi96EEEEEELi96ENS_12float_e4m3_tEfNS_4arch4Sm90ELb0ELb0ELb1ELb1ELb1ELb0ELb0ELb1ELb1ELb1ELb1ELb0EEENS1_21CollectiveEpilogueFwdINS6_IJSA_SC_SB_EEES9_NS_10bfloat16_tESG_Li384ELb1ELb1ELb1ELb1EEENS1_36VarlenDynamicPersistentTileSchedulerILi192ELi128ELi384ELi128ELb1ELb1ELb1ELb0ELb1ELb1EEEEEEEEEvNT_6ParamsE,"ax",@progbits
	.align	128
.text._ZN7cutlass13device_kernelIN5flash11enable_sm90INS1_16FlashAttnFwdSm90INS1_25CollectiveMainloopFwdSm90ILi2EN4cute5tupleIJNS5_1CILi1EEES8_S8_EEENS6_IJNS7_ILi192EEENS7_ILi128EEENS7_ILi96EEEEEELi96ENS_12float_e4m3_tEfNS_4arch4Sm90ELb0ELb0ELb1ELb1ELb1ELb0ELb0ELb1ELb1ELb1ELb1ELb0EEENS1_21CollectiveEpilogueFwdINS6_IJSA_SC_SB_EEES9_NS_10bfloat16_tESG_Li384ELb1ELb1ELb1ELb1EEENS1_36VarlenDynamicPersistentTileSchedulerILi192ELi128ELi384ELi128ELb1ELb1ELb1ELb0ELb1ELb1EEEEEEEEEvNT_6ParamsE:
        .type           _ZN7cutlass13device_kernelIN5flash11enable_sm90INS1_16FlashAttnFwdSm90INS1_25CollectiveMainloopFwdSm90ILi2EN4cute5tupleIJNS5_1CILi1EEES8_S8_EEENS6_IJNS7_ILi192EEENS7_ILi128EEENS7_ILi96EEEEEELi96ENS_12float_e4m3_tEfNS_4arch4Sm90ELb0ELb0ELb1ELb1ELb1ELb0ELb0ELb1ELb1ELb1ELb1ELb0EEENS1_21CollectiveEpilogueFwdINS6_IJSA_SC_SB_EEES9_NS_10bfloat16_tESG_Li384ELb1ELb1ELb1ELb1EEENS1_36VarlenDynamicPersistentTileSchedulerILi192ELi128ELi384ELi128ELb1ELb1ELb1ELb0ELb1ELb1EEEEEEEEEvNT_6ParamsE,@function
        .size           _ZN7cutlass13device_kernelIN5flash11enable_sm90INS1_16FlashAttnFwdSm90INS1_25CollectiveMainloopFwdSm90ILi2EN4cute5tupleIJNS5_1CILi1EEES8_S8_EEENS6_IJNS7_ILi192EEENS7_ILi128EEENS7_ILi96EEEEEELi96ENS_12float_e4m3_tEfNS_4arch4Sm90ELb0ELb0ELb1ELb1ELb1ELb0ELb0ELb1ELb1ELb1ELb1ELb0EEENS1_21CollectiveEpilogueFwdINS6_IJSA_SC_SB_EEES9_NS_10bfloat16_tESG_Li384ELb1ELb1ELb1ELb1EEENS1_36VarlenDynamicPersistentTileSchedulerILi192ELi128ELi384ELi128ELb1ELb1ELb1ELb0ELb1ELb1EEEEEEEEEvNT_6ParamsE,(.L_x_10 - _ZN7cutlass13device_kernelIN5flash11enable_sm90INS1_16FlashAttnFwdSm90INS1_25CollectiveMainloopFwdSm90ILi2EN4cute5tupleIJNS5_1CILi1EEES8_S8_EEENS6_IJNS7_ILi192EEENS7_ILi128EEENS7_ILi96EEEEEELi96ENS_12float_e4m3_tEfNS_4arch4Sm90ELb0ELb0ELb1ELb1ELb1ELb0ELb0ELb1ELb1ELb1ELb1ELb0EEENS1_21CollectiveEpilogueFwdINS6_IJSA_SC_SB_EEES9_NS_10bfloat16_tESG_Li384ELb1ELb1ELb1ELb1EEENS1_36VarlenDynamicPersistentTileSchedulerILi192ELi128ELi384ELi128ELb1ELb1ELb1ELb0ELb1ELb1EEEEEEEEEvNT_6ParamsE)
        .other          _ZN7cutlass13device_kernelIN5flash11enable_sm90INS1_16FlashAttnFwdSm90INS1_25CollectiveMainloopFwdSm90ILi2EN4cute5tupleIJNS5_1CILi1EEES8_S8_EEENS6_IJNS7_ILi192EEENS7_ILi128EEENS7_ILi96EEEEEELi96ENS_12float_e4m3_tEfNS_4arch4Sm90ELb0ELb0ELb1ELb1ELb1ELb0ELb0ELb1ELb1ELb1ELb1ELb0EEENS1_21CollectiveEpilogueFwdINS6_IJSA_SC_SB_EEES9_NS_10bfloat16_tESG_Li384ELb1ELb1ELb1ELb1EEENS1_36VarlenDynamicPersistentTileSchedulerILi192ELi128ELi384ELi128ELb1ELb1ELb1ELb0ELb1ELb1EEEEEEEEEvNT_6ParamsE,@"STO_CUDA_ENTRY STV_DEFAULT"
_ZN7cutlass13device_kernelIN5flash11enable_sm90INS1_16FlashAttnFwdSm90INS1_25CollectiveMainloopFwdSm90ILi2EN4cute5tupleIJNS5_1CILi1EEES8_S8_EEENS6_IJNS7_ILi192EEENS7_ILi128EEENS7_ILi96EEEEEELi96ENS_12float_e4m3_tEfNS_4arch4Sm90ELb0ELb0ELb1ELb1ELb1ELb0ELb0ELb1ELb1ELb1ELb1ELb0EEENS1_21CollectiveEpilogueFwdINS6_IJSA_SC_SB_EEES9_NS_10bfloat16_tESG_Li384ELb1ELb1ELb1ELb1EEENS1_36VarlenDynamicPersistentTileSchedulerILi192ELi128ELi384ELi128ELb1ELb1ELb1ELb0ELb1ELb1EEEEEEEEEvNT_6ParamsE:
[----:B------:R-:W-:Y:S01]  /*0000*/  LDC R1, c[0x0][0x37c] ;  /* 0x0000df00ff017b82 */ /* 0x000fe20000000800 */
[----:B------:R-:W-:Y:S05]  /*0010*/  EXIT ;  /* 0x000000000000794d */ /* 0x000fea0003800000 */
.L_x_1:
        /* <DEDUP_REMOVED lines=14> */
.L_x_10:


//--------------------- .text._ZN7cutlass13device_kernelIN5flash11enable_sm90INS1_16FlashAttnFwdSm90INS1_25CollectiveMainloopFwdSm90ILi2EN4cute5tupleIJNS5_1CILi1EEES8_S8_EEENS6_IJNS7_ILi192EEENS7_ILi128EEENS7_ILi96EEEEEELi96ENS_12float_e4m3_tEfNS_4arch4Sm90ELb0ELb0ELb1ELb1ELb1ELb1ELb0ELb1ELb1ELb1ELb1ELb0EEENS1_21CollectiveEpilogueFwdINS6_IJSA_SC_SB_EEES9_NS_10bfloat16_tESG_Li384ELb1ELb1ELb1ELb1EEENS1_36VarlenDynamicPersistentTileSchedulerILi192ELi128ELi384ELi128ELb1ELb1ELb1ELb0ELb1ELb1EEEEEEEEEvNT_6ParamsE --------------------------
	.section	.text._ZN7cutlass13device_kernelIN5flash11enable_sm90INS1_16FlashAttnFwdSm90INS1_25CollectiveMainloopFwdSm90ILi2EN4cute5tupleIJNS5_1CILi1EEES8_S8_EEENS6_IJNS7_ILi192EEENS7_ILi128EEENS7_ILi96EEEEEELi96ENS_12float_e4m3_tEfNS_4arch4Sm90ELb0ELb0ELb1ELb1ELb1ELb1ELb0ELb1ELb1ELb1ELb1ELb0EEENS1_21CollectiveEpilogueFwdINS6_IJSA_SC_SB_EEES9_NS_10bfloat16_tESG_Li384ELb1ELb1ELb1ELb1EEENS1_36VarlenDynamicPersistentTileSchedulerILi192ELi128ELi384ELi128ELb1ELb1ELb1ELb0ELb1ELb1EEEEEEEEEvNT_6ParamsE,"ax",@progbits
	.align	128
.text._ZN7cutlass13device_kernelIN5flash11enable_sm90INS1_16FlashAttnFwdSm90INS1_25CollectiveMainloopFwdSm90ILi2EN4cute5tupleIJNS5_1CILi1EEES8_S8_EEENS6_IJNS7_ILi192EEENS7_ILi128EEENS7_ILi96EEEEEELi96ENS_12float_e4m3_tEfNS_4arch4Sm90ELb0ELb0ELb1ELb1ELb1ELb1ELb0ELb1ELb1ELb1ELb1ELb0EEENS1_21CollectiveEpilogueFwdINS6_IJSA_SC_SB_EEES9_NS_10bfloat16_tESG_Li384ELb1ELb1ELb1ELb1EEENS1_36VarlenDynamicPersistentTileSchedulerILi192ELi128ELi384ELi128ELb1ELb1ELb1ELb0ELb1ELb1EEEEEEEEEvNT_6ParamsE:
        .type           _ZN7cutlass13device_kernelIN5flash11enable_sm90INS1_16FlashAttnFwdSm90INS1_25CollectiveMainloopFwdSm90ILi2EN4cute5tupleIJNS5_1CILi1EEES8_S8_EEENS6_IJNS7_ILi192EEENS7_ILi128EEENS7_ILi96EEEEEELi96ENS_12float_e4m3_tEfNS_4arch4Sm90ELb0ELb0ELb1ELb1ELb1ELb1ELb0ELb1ELb1ELb1ELb1ELb0EEENS1_21CollectiveEpilogueFwdINS6_IJSA_SC_SB_EEES9_NS_10bfloat16_tESG_Li384ELb1ELb1ELb1ELb1EEENS1_36VarlenDynamicPersistentTileSchedulerILi192ELi128ELi384ELi128ELb1ELb1ELb1ELb0ELb1ELb1EEEEEEEEEvNT_6ParamsE,@function
        .size           _ZN7cutlass13device_kernelIN5flash11enable_sm90INS1_16FlashAttnFwdSm90INS1_25CollectiveMainloopFwdSm90ILi2EN4cute5tupleIJNS5_1CILi1EEES8_S8_EEENS6_IJNS7_ILi192EEENS7_ILi128EEENS7_ILi96EEEEEELi96ENS_12float_e4m3_tEfNS_4arch4Sm90ELb0ELb0ELb1ELb1ELb1ELb1ELb0ELb1ELb1ELb1ELb1ELb0EEENS1_21CollectiveEpilogueFwdINS6_IJSA_SC_SB_EEES9_NS_10bfloat16_tESG_Li384ELb1ELb1ELb1ELb1EEENS1_36VarlenDynamicPersistentTileSchedulerILi192ELi128ELi384ELi128ELb1ELb1ELb1ELb0ELb1ELb1EEEEEEEEEvNT_6ParamsE,(.L_x_11 - _ZN7cutlass13device_kernelIN5flash11enable_sm90INS1_16FlashAttnFwdSm90INS1_25CollectiveMainloopFwdSm90ILi2EN4cute5tupleIJNS5_1CILi1EEES8_S8_EEENS6_IJNS7_ILi192EEENS7_ILi128EEENS7_ILi96EEEEEELi96ENS_12float_e4m3_tEfNS_4arch4Sm90ELb0ELb0ELb1ELb1ELb1ELb1ELb0ELb1ELb1ELb1ELb1ELb0EEENS1_21CollectiveEpilogueFwdINS6_IJSA_SC_SB_EEES9_NS_10bfloat16_tESG_Li384ELb1ELb1ELb1ELb1EEENS1_36VarlenDynamicPersistentTileSchedulerILi192ELi128ELi384ELi128ELb1ELb1ELb1ELb0ELb1ELb1EEEEEEEEEvNT_6ParamsE)
        .other          _ZN7cutlass13device_kernelIN5flash11enable_sm90INS1_16FlashAttnFwdSm90INS1_25CollectiveMainloopFwdSm90ILi2EN4cute5tupleIJNS5_1CILi1EEES8_S8_EEENS6_IJNS7_ILi192EEENS7_ILi128EEENS7_ILi96EEEEEELi96ENS_12float_e4m3_tEfNS_4arch4Sm90ELb0ELb0ELb1ELb1ELb1ELb1ELb0ELb1ELb1ELb1ELb1ELb0EEENS1_21CollectiveEpilogueFwdINS6_IJSA_SC_SB_EEES9_NS_10bfloat16_tESG_Li384ELb1ELb1ELb1ELb1EEENS1_36VarlenDynamicPersistentTileSchedulerILi192ELi128ELi384ELi128ELb1ELb1ELb1ELb0ELb1ELb1EEEEEEEEEvNT_6ParamsE,@"STO_CUDA_ENTRY STV_DEFAULT"
_ZN7cutlass13device_kernelIN5flash11enable_sm90INS1_16FlashAttnFwdSm90INS1_25CollectiveMainloopFwdSm90ILi2EN4cute5tupleIJNS5_1CILi1EEES8_S8_EEENS6_IJNS7_ILi192EEENS7_ILi128EEENS7_ILi96EEEEEELi96ENS_12float_e4m3_tEfNS_4arch4Sm90ELb0ELb0ELb1ELb1ELb1ELb1ELb0ELb1ELb1ELb1ELb1ELb0EEENS1_21CollectiveEpilogueFwdINS6_IJSA_SC_SB_EEES9_NS_10bfloat16_tESG_Li384ELb1ELb1ELb1ELb1EEENS1_36VarlenDynamicPersistentTileSchedulerILi192ELi128ELi384ELi128ELb1ELb1ELb1ELb0ELb1ELb1EEEEEEEEEvNT_6ParamsE:
[----:B------:R-:W-:Y:S01]  /*0000*/  LDC R1, c[0x0][0x37c] ;  /* 0x0000df00ff017b82 */ /* 0x000fe20000000800 */
[----:B------:R-:W-:Y:S05]  /*0010*/  EXIT ;  /* 0x000000000000794d */ /* 0x000fea0003800000 */
.L_x_2:
        /* <DEDUP_REMOVED lines=14> */
.L_x_11:


//--------------------- .text._ZN7cutlass13device_kernelIN5flash11enable_sm90INS1_16FlashAttnFwdSm90INS1_25CollectiveMainloopFwdSm90ILi2EN4cute5tupleIJNS5_1CILi1EEES8_S8_EEENS6_IJNS7_ILi192EEENS7_ILi128EEENS7_ILi96EEEEEELi96ENS_12float_e4m3_tEfNS_4arch4Sm90ELb0ELb1ELb1ELb0ELb1ELb0ELb0ELb1ELb1ELb1ELb1ELb0EEENS1_21CollectiveEpilogueFwdINS6_IJSA_SC_SB_EEES9_NS_10bfloat16_tESG_Li384ELb0ELb1ELb1ELb1EEENS1_19SingleTileSchedulerILb0ELb1ELb1ELi192EEEEEEEEEvNT_6ParamsE --------------------------
	.section	.text._ZN7cutlass13device_kernelIN5flash11enable_sm90INS1_16FlashAttnFwdSm90INS1_25CollectiveMainloopFwdSm90ILi2EN4cute5tupleIJNS5_1CILi1EEES8_S8_EEENS6_IJNS7_ILi192EEENS7_ILi128EEENS7_ILi96EEEEEELi96ENS_12float_e4m3_tEfNS_4arch4Sm90ELb0ELb1ELb1ELb0ELb1ELb0ELb0ELb1ELb1ELb1ELb1ELb0EEENS1_21CollectiveEpilogueFwdINS6_IJSA_SC_SB_EEES9_NS_10bfloat16_tESG_Li384ELb0ELb1ELb1ELb1EEENS1_19SingleTileSchedulerILb0ELb1ELb1ELi192EEEEEEEEEvNT_6ParamsE,"ax",@progbits
	.align	128
.text._ZN7cutlass13device_kernelIN5flash11enable_sm90INS1_16FlashAttnFwdSm90INS1_25CollectiveMainloopFwdSm90ILi2EN4cute5tupleIJNS5_1CILi1EEES8_S8_EEENS6_IJNS7_ILi192EEENS7_ILi128EEENS7_ILi96EEEEEELi96ENS_12float_e4m3_tEfNS_4arch4Sm90ELb0ELb1ELb1ELb0ELb1ELb0ELb0ELb1ELb1ELb1ELb1ELb0EEENS1_21CollectiveEpilogueFwdINS6_IJSA_SC_SB_EEES9_NS_10bfloat16_tESG_Li384ELb0ELb1ELb1ELb1EEENS1_19SingleTileSchedulerILb0ELb1ELb1ELi192EEEEEEEEEvNT_6ParamsE:
        .type           _ZN7cutlass13device_kernelIN5flash11enable_sm90INS1_16FlashAttnFwdSm90INS1_25CollectiveMainloopFwdSm90ILi2EN4cute5tupleIJNS5_1CILi1EEES8_S8_EEENS6_IJNS7_ILi192EEENS7_ILi128EEENS7_ILi96EEEEEELi96ENS_12float_e4m3_tEfNS_4arch4Sm90ELb0ELb1ELb1ELb0ELb1ELb0ELb0ELb1ELb1ELb1ELb1ELb0EEENS1_21CollectiveEpilogueFwdINS6_IJSA_SC_SB_EEES9_NS_10bfloat16_tESG_Li384ELb0ELb1ELb1ELb1EEENS1_19SingleTileSchedulerILb0ELb1ELb1ELi192EEEEEEEEEvNT_6ParamsE,@function
        .size           _ZN7cutlass13device_kernelIN5flash11enable_sm90INS1_16FlashAttnFwdSm90INS1_25CollectiveMainloopFwdSm90ILi2EN4cute5tupleIJNS5_1CILi1EEES8_S8_EEENS6_IJNS7_ILi192EEENS7_ILi128EEENS7_ILi96EEEEEELi96ENS_12float_e4m3_tEfNS_4arch4Sm90ELb0ELb1ELb1ELb0ELb1ELb0ELb0ELb1ELb1ELb1ELb1ELb0EEENS1_21CollectiveEpilogueFwdINS6_IJSA_SC_SB_EEES9_NS_10bfloat16_tESG_Li384ELb0ELb1ELb1ELb1EEENS1_19SingleTileSchedulerILb0ELb1ELb1ELi192EEEEEEEEEvNT_6ParamsE,(.L_x_12 - _ZN7cutlass13device_kernelIN5flash11enable_sm90INS1_16FlashAttnFwdSm90INS1_25CollectiveMainloopFwdSm90ILi2EN4cute5tupleIJNS5_1CILi1EEES8_S8_EEENS6_IJNS7_ILi192EEENS7_ILi128EEENS7_ILi96EEEEEELi96ENS_12float_e4m3_tEfNS_4arch4Sm90ELb0ELb1ELb1ELb0ELb1ELb0ELb0ELb1ELb1ELb1ELb1ELb0EEENS1_21CollectiveEpilogueFwdINS6_IJSA_SC_SB_EEES9_NS_10bfloat16_tESG_Li384ELb0ELb1ELb1ELb1EEENS1_19SingleTileSchedulerILb0ELb1ELb1ELi192EEEEEEEEEvNT_6ParamsE)
        .other          _ZN7cutlass13device_kernelIN5flash11enable_sm90INS1_16FlashAttnFwdSm90INS1_25CollectiveMainloopFwdSm90ILi2EN4cute5tupleIJNS5_1CILi1EEES8_S8_EEENS6_IJNS7_ILi192EEENS7_ILi128EEENS7_ILi96EEEEEELi96ENS_12float_e4m3_tEfNS_4arch4Sm90ELb0ELb1ELb1ELb0ELb1ELb0ELb0ELb1ELb1ELb1ELb1ELb0EEENS1_21CollectiveEpilogueFwdINS6_IJSA_SC_SB_EEES9_NS_10bfloat16_tESG_Li384ELb0ELb1ELb1ELb1EEENS1_19SingleTileSchedulerILb0ELb1ELb1ELi192EEEEEEEEEvNT_6ParamsE,@"STO_CUDA_ENTRY STV_DEFAULT"
_ZN7cutlass13device_kernelIN5flash11enable_sm90INS1_16FlashAttnFwdSm90INS1_25CollectiveMainloopFwdSm90ILi2EN4cute5tupleIJNS5_1CILi1EEES8_S8_EEENS6_IJNS7_ILi192EEENS7_ILi128EEENS7_ILi96EEEEEELi96ENS_12float_e4m3_tEfNS_4arch4Sm90ELb0ELb1ELb1ELb0ELb1ELb0ELb0ELb1ELb1ELb1ELb1ELb0EEENS1_21CollectiveEpilogueFwdINS6_IJSA_SC_SB_EEES9_NS_10bfloat16_tESG_Li384ELb0ELb1ELb1ELb1EEENS1_19SingleTileSchedulerILb0ELb1ELb1ELi192EEEEEEEEEvNT_6ParamsE:
[----:B------:R-:W-:Y:S01]  /*0000*/  LDC R1, c[0x0][0x37c] ;  /* 0x0000df00ff017b82 */ /* 0x000fe20000000800 */
[----:B------:R-:W-:Y:S05]  /*0010*/  EXIT ;  /* 0x000000000000794d */ /* 0x000fea0003800000 */
.L_x_3:
        /* <DEDUP_REMOVED lines=14> */
.L_x_12:


//--------------------- .text._ZN7cutlass13device_kernelIN5flash11enable_sm90INS1_16FlashAttnFwdSm90INS1_25CollectiveMainloopFwdSm90ILi2EN4cute5tupleIJNS5_1CILi1EEES8_S8_EEENS6_IJNS7_ILi192EEENS7_ILi128EEENS7_ILi96EEEEEELi96ENS_12float_e4m3_tEfNS_4arch4Sm90ELb0ELb1ELb1ELb1ELb1ELb0ELb0ELb1ELb1ELb1ELb1ELb0EEENS1_21CollectiveEpilogueFwdINS6_IJSA_SC_SB_EEES9_NS_10bfloat16_tESG_Li384ELb1ELb1ELb1ELb1EEENS1_36VarlenDynamicPersistentTileSchedulerILi192ELi128ELi384ELi128ELb1ELb1ELb1ELb1ELb0ELb1EEEEEEEEEvNT_6ParamsE --------------------------
	.section	.text._ZN7cutlass13device_kernelIN5flash11enable_sm90INS1_16FlashAttnFwdSm90INS1_25CollectiveMainloopFwdSm90ILi2EN4cute5tupleIJNS5_1CILi1EEES8_S8_EEENS6_IJNS7_ILi192EEENS7_ILi128EEENS7_ILi96EEEEEELi96ENS_12float_e4m3_tEfNS_4arch4Sm90ELb0ELb1ELb1ELb1ELb1ELb0ELb0ELb1ELb1ELb1ELb1ELb0EEENS1_21CollectiveEpilogueFwdINS6_IJSA_SC_SB_EEES9_NS_10bfloat16_tESG_Li384ELb1ELb1ELb1ELb1EEENS1_36VarlenDynamicPersistentTileSchedulerILi192ELi128ELi384ELi128ELb1ELb1ELb1ELb1ELb0ELb1EEEEEEEEEvNT_6ParamsE,"ax",@progbits
	.align	128
.text._ZN7cutlass13device_kernelIN5flash11enable_sm90INS1_16FlashAttnFwdSm90INS1_25CollectiveMainloopFwdSm90ILi2EN4cute5tupleIJNS5_1CILi1EEES8_S8_EEENS6_IJNS7_ILi192EEENS7_ILi128EEENS7_ILi96EEEEEELi96ENS_12float_e4m3_tEfNS_4arch4Sm90ELb0ELb1ELb1ELb1ELb1ELb0ELb0ELb1ELb1ELb1ELb1ELb0EEENS1_21CollectiveEpilogueFwdINS6_IJSA_SC_SB_EEES9_NS_10bfloat16_tESG_Li384ELb1ELb1ELb1ELb1EEENS1_36VarlenDynamicPersistentTileSchedulerILi192ELi128ELi384ELi128ELb1ELb1ELb1ELb1ELb0ELb1EEEEEEEEEvNT_6ParamsE:
        .type           _ZN7cutlass13device_kernelIN5flash11enable_sm90INS1_16FlashAttnFwdSm90INS1_25CollectiveMainloopFwdSm90ILi2EN4cute5tupleIJNS5_1CILi1EEES8_S8_EEENS6_IJNS7_ILi192EEENS7_ILi128EEENS7_ILi96EEEEEELi96ENS_12float_e4m3_tEfNS_4arch4Sm90ELb0ELb1ELb1ELb1ELb1ELb0ELb0ELb1ELb1ELb1ELb1ELb0EEENS1_21CollectiveEpilogueFwdINS6_IJSA_SC_SB_EEES9_NS_10bfloat16_tESG_Li384ELb1ELb1ELb1ELb1EEENS1_36VarlenDynamicPersistentTileSchedulerILi192ELi128ELi384ELi128ELb1ELb1ELb1ELb1ELb0ELb1EEEEEEEEEvNT_6ParamsE,@function
        .size           _ZN7cutlass13device_kernelIN5flash11enable_sm90INS1_16FlashAttnFwdSm90INS1_25CollectiveMainloopFwdSm90ILi2EN4cute5tupleIJNS5_1CILi1EEES8_S8_EEENS6_IJNS7_ILi192EEENS7_ILi128EEENS7_ILi96EEEEEELi96ENS_12float_e4m3_tEfNS_4arch4Sm90ELb0ELb1ELb1ELb1ELb1ELb0ELb0ELb1ELb1ELb1ELb1ELb0EEENS1_21CollectiveEpilogueFwdINS6_IJSA_SC_SB_EEES9_NS_10bfloat16_tESG_Li384ELb1ELb1ELb1ELb1EEENS1_36VarlenDynamicPersistentTileSchedulerILi192ELi128ELi384ELi128ELb1ELb1ELb1ELb1ELb0ELb1EEEEEEEEEvNT_6ParamsE,(.L_x_13 - _ZN7cutlass13device_kernelIN5flash11enable_sm90INS1_16FlashAttnFwdSm90INS1_25CollectiveMainloopFwdSm90ILi2EN4cute5tupleIJNS5_1CILi1EEES8_S8_EEENS6_IJNS7_ILi192EEENS7_ILi128EEENS7_ILi96EEEEEELi96ENS_12float_e4m3_tEfNS_4arch4Sm90ELb0ELb1ELb1ELb1ELb1ELb0ELb0ELb1ELb1ELb1ELb1ELb0EEENS1_21CollectiveEpilogueFwdINS6_IJSA_SC_SB_EEES9_NS_10bfloat16_tESG_Li384ELb1ELb1ELb1ELb1EEENS1_36VarlenDynamicPersistentTileSchedulerILi192ELi128ELi384ELi128ELb1ELb1ELb1ELb1ELb0ELb1EEEEEEEEEvNT_6ParamsE)
        .other          _ZN7cutlass13device_kernelIN5flash11enable_sm90INS1_16FlashAttnFwdSm90INS1_25CollectiveMainloopFwdSm90ILi2EN4cute5tupleIJNS5_1CILi1EEES8_S8_EEENS6_IJNS7_ILi192EEENS7_ILi128EEENS7_ILi96EEEEEELi96ENS_12float_e4m3_tEfNS_4arch4Sm90ELb0ELb1ELb1ELb1ELb1ELb0ELb0ELb1ELb1ELb1ELb1ELb0EEENS1_21CollectiveEpilogueFwdINS6_IJSA_SC_SB_EEES9_NS_10bfloat16_tESG_Li384ELb1ELb1ELb1ELb1EEENS1_36VarlenDynamicPersistentTileSchedulerILi192ELi128ELi384ELi128ELb1ELb1ELb1ELb1ELb0ELb1EEEEEEEEEvNT_6ParamsE,@"STO_CUDA_ENTRY STV_DEFAULT"
_ZN7cutlass13device_kernelIN5flash11enable_sm90INS1_16FlashAttnFwdSm90INS1_25CollectiveMainloopFwdSm90ILi2EN4cute5tupleIJNS5_1CILi1EEES8_S8_EEENS6_IJNS7_ILi192EEENS7_ILi128EEENS7_ILi96EEEEEELi96ENS_12float_e4m3_tEfNS_4arch4Sm90ELb0ELb1ELb1ELb1ELb1ELb0ELb0ELb1ELb1ELb1ELb1ELb0EEENS1_21CollectiveEpilogueFwdINS6_IJSA_SC_SB_EEES9_NS_10bfloat16_tESG_Li384ELb1ELb1ELb1ELb1EEENS1_36VarlenDynamicPersistentTileSchedulerILi192ELi128ELi384ELi128ELb1ELb1ELb1ELb1ELb0ELb1EEEEEEEEEvNT_6ParamsE:
[----:B------:R-:W-:Y:S01]  /*0000*/  LDC R1, c[0x0][0x37c] ;  /* 0x0000df00ff017b82 */ /* 0x000fe20000000800 */
[----:B------:R-:W-:Y:S05]  /*0010*/  EXIT ;  /* 0x000000000000794d */ /* 0x000fea0003800000 */
.L_x_4:
        /* <DEDUP_REMOVED lines=14> */
.L_x_13:


//--------------------- .text._ZN7cutlass13device_kernelIN5flash11enable_sm90INS1_16FlashAttnFwdSm90INS1_25CollectiveMainloopFwdSm90ILi2EN4cute5tupleIJNS5_1CILi1EEES8_S8_EEENS6_IJNS7_ILi192EEENS7_ILi128EEENS7_ILi96EEEEEELi96ENS_12float_e4m3_tEfNS_4arch4Sm90ELb0ELb1ELb1ELb1ELb1ELb1ELb0ELb1ELb1ELb1ELb1ELb0EEENS1_21CollectiveEpilogueFwdINS6_IJSA_SC_SB_EEES9_NS_10bfloat16_tESG_Li384ELb1ELb1ELb1ELb1EEENS1_36VarlenDynamicPersistentTileSchedulerILi192ELi128ELi384ELi128ELb1ELb1ELb1ELb1ELb0ELb1EEEEEEEEEvNT_6ParamsE --------------------------
	.section	.text._ZN7cutlass13device_kernelIN5flash11enable_sm90INS1_16FlashAttnFwdSm90INS1_25CollectiveMainloopFwdSm90ILi2EN4cute5tupleIJNS5_1CILi1EEES8_S8_EEENS6_IJNS7_ILi192EEENS7_ILi128EEENS7_ILi96EEEEEELi96ENS_12float_e4m3_tEfNS_4arch4Sm90ELb0ELb1ELb1ELb1ELb1ELb1ELb0ELb1ELb1ELb1ELb1ELb0EEENS1_21CollectiveEpilogueFwdINS6_IJSA_SC_SB_EEES9_NS_10bfloat16_tESG_Li384ELb1ELb1ELb1ELb1EEENS1_36VarlenDynamicPersistentTileSchedulerILi192ELi128ELi384ELi128ELb1ELb1ELb1ELb1ELb0ELb1EEEEEEEEEvNT_6ParamsE,"ax",@progbits
	.align	128
.text._ZN7cutlass13device_kernelIN5flash11enable_sm90INS1_16FlashAttnFwdSm90INS1_25CollectiveMainloopFwdSm90ILi2EN4cute5tupleIJNS5_1CILi1EEES8_S8_EEENS6_IJNS7_ILi192EEENS7_ILi128EEENS7_ILi96EEEEEELi96ENS_12float_e4m3_tEfNS_4arch4Sm90ELb0ELb1ELb1ELb1ELb1ELb1ELb0ELb1ELb1ELb1ELb1ELb0EEENS1_21CollectiveEpilogueFwdINS6_IJSA_SC_SB_EEES9_NS_10bfloat16_tESG_Li384ELb1ELb1ELb1ELb1EEENS1_36VarlenDynamicPersistentTileSchedulerILi192ELi128ELi384ELi128ELb1ELb1ELb1ELb1ELb0ELb1EEEEEEEEEvNT_6ParamsE:
        .type           _ZN7cutlass13device_kernelIN5flash11enable_sm90INS1_16FlashAttnFwdSm90INS1_25CollectiveMainloopFwdSm90ILi2EN4cute5tupleIJNS5_1CILi1EEES8_S8_EEENS6_IJNS7_ILi192EEENS7_ILi128EEENS7_ILi96EEEEEELi96ENS_12float_e4m3_tEfNS_4arch4Sm90ELb0ELb1ELb1ELb1ELb1ELb1ELb0ELb1ELb1ELb1ELb1ELb0EEENS1_21CollectiveEpilogueFwdINS6_IJSA_SC_SB_EEES9_NS_10bfloat16_tESG_Li384ELb1ELb1ELb1ELb1EEENS1_36VarlenDynamicPersistentTileSchedulerILi192ELi128ELi384ELi128ELb1ELb1ELb1ELb1ELb0ELb1EEEEEEEEEvNT_6ParamsE,@function
        .size           _ZN7cutlass13device_kernelIN5flash11enable_sm90INS1_16FlashAttnFwdSm90INS1_25CollectiveMainloopFwdSm90ILi2EN4cute5tupleIJNS5_1CILi1EEES8_S8_EEENS6_IJNS7_ILi192EEENS7_ILi128EEENS7_ILi96EEEEEELi96ENS_12float_e4m3_tEfNS_4arch4Sm90ELb0ELb1ELb1ELb1ELb1ELb1ELb0ELb1ELb1ELb1ELb1ELb0EEENS1_21CollectiveEpilogueFwdINS6_IJSA_SC_SB_EEES9_NS_10bfloat16_tESG_Li384ELb1ELb1ELb1ELb1EEENS1_36VarlenDynamicPersistentTileSchedulerILi192ELi128ELi384ELi128ELb1ELb1ELb1ELb1ELb0ELb1EEEEEEEEEvNT_6ParamsE,(.L_x_14 - _ZN7cutlass13device_kernelIN5flash11enable_sm90INS1_16FlashAttnFwdSm90INS1_25CollectiveMainloopFwdSm90ILi2EN4cute5tupleIJNS5_1CILi1EEES8_S8_EEENS6_IJNS7_ILi192EEENS7_ILi128EEENS7_ILi96EEEEEELi96ENS_12float_e4m3_tEfNS_4arch4Sm90ELb0ELb1ELb1ELb1ELb1ELb1ELb0ELb1ELb1ELb1ELb1ELb0EEENS1_21CollectiveEpilogueFwdINS6_IJSA_SC_SB_EEES9_NS_10bfloat16_tESG_Li384ELb1ELb1ELb1ELb1EEENS1_36VarlenDynamicPersistentTileSchedulerILi192ELi128ELi384ELi128ELb1ELb1ELb1ELb1ELb0ELb1EEEEEEEEEvNT_6ParamsE)
        .other          _ZN7cutlass13device_kernelIN5flash11enable_sm90INS1_16FlashAttnFwdSm90INS1_25CollectiveMainloopFwdSm90ILi2EN4cute5tupleIJNS5_1CILi1EEES8_S8_EEENS6_IJNS7_ILi192EEENS7_ILi128EEENS7_ILi96EEEEEELi96ENS_12float_e4m3_tEfNS_4arch4Sm90ELb0ELb1ELb1ELb1ELb1ELb1ELb0ELb1ELb1ELb1ELb1ELb0EEENS1_21CollectiveEpilogueFwdINS6_IJSA_SC_SB_EEES9_NS_10bfloat16_tESG_Li384ELb1ELb1ELb1ELb1EEENS1_36VarlenDynamicPersistentTileSchedulerILi192ELi128ELi384ELi128ELb1ELb1ELb1ELb1ELb0ELb1EEEEEEEEEvNT_6ParamsE,@"STO_CUDA_ENTRY STV_DEFAULT"
_ZN7cutlass13device_kernelIN5flash11enable_sm90INS1_16FlashAttnFwdSm90INS1_25CollectiveMainloopFwdSm90ILi2EN4cute5tupleIJNS5_1CILi1EEES8_S8_EEENS6_IJNS7_ILi192EEENS7_ILi128EEENS7_ILi96EEEEEELi96ENS_12float_e4m3_tEfNS_4arch4Sm90ELb0ELb1ELb1ELb1ELb1ELb1ELb0ELb1ELb1ELb1ELb1ELb0EEENS1_21CollectiveEpilogueFwdINS6_IJSA_SC_SB_EEES9_NS_10bfloat16_tESG_Li384ELb1ELb1ELb1ELb1EEENS1_36VarlenDynamicPersistentTileSchedulerILi192ELi128ELi384ELi128ELb1ELb1ELb1ELb1ELb0ELb1EEEEEEEEEvNT_6ParamsE:
[----:B------:R-:W-:Y:S01]  /*0000*/  LDC R1, c[0x0][0x37c] ;  /* 0x0000df00ff017b82 */ /* 0x000fe20000000800 */
[----:B------:R-:W-:Y:S05]  /*0010*/  EXIT ;  /* 0x000000000000794d */ /* 0x000fea0003800000 */
.L_x_5:
        /* <DEDUP_REMOVED lines=14> */
.L_x_14:


//--------------------- .text._ZN7cutlass13device_kernelIN5flash11enable_sm90INS1_16FlashAttnFwdSm90INS1_25CollectiveMainloopFwdSm90ILi2EN4cute5tupleIJNS5_1CILi1EEES8_S8_EEENS6_IJNS7_ILi192EEENS7_ILi128EEENS7_ILi96EEEEEELi96ENS_12float_e4m3_tEfNS_4arch4Sm90ELb1ELb0ELb1ELb0ELb1ELb0ELb0ELb1ELb1ELb1ELb1ELb0EEENS1_21CollectiveEpilogueFwdINS6_IJSA_SC_SB_EEES9_NS_10bfloat16_tESG_Li384ELb0ELb1ELb1ELb1EEENS1_19SingleTileSchedulerILb0ELb1ELb1ELi192EEEEEEEEEvNT_6ParamsE --------------------------
	.section	.text._ZN7cutlass13device_kernelIN5flash11enable_sm90INS1_16FlashAttnFwdSm90INS1_25CollectiveMainloopFwdSm90ILi2EN4cute5tupleIJNS5_1CILi1EEES8_S8_EEENS6_IJNS7_ILi192EEENS7_ILi128EEENS7_ILi96EEEEEELi96ENS_12float_e4m3_tEfNS_4arch4Sm90ELb1ELb0ELb1ELb0ELb1ELb0ELb0ELb1ELb1ELb1ELb1ELb0EEENS1_21CollectiveEpilogueFwdINS6_IJSA_SC_SB_EEES9_NS_10bfloat16_tESG_Li384ELb0ELb1ELb1ELb1EEENS1_19SingleTileSchedulerILb0ELb1ELb1ELi192EEEEEEEEEvNT_6ParamsE,"ax",@progbits
	.align	128
.text._ZN7cutlass13device_kernelIN5flash11enable_sm90INS1_16FlashAttnFwdSm90INS1_25CollectiveMainloopFwdSm90ILi2EN4cute5tupleIJNS5_1CILi1EEES8_S8_EEENS6_IJNS7_ILi192EEENS7_ILi128EEENS7_ILi96EEEEEELi96ENS_12float_e4m3_tEfNS_4arch4Sm90ELb1ELb0ELb1ELb0ELb1ELb0ELb0ELb1ELb1ELb1ELb1ELb0EEENS1_21CollectiveEpilogueFwdINS6_IJSA_SC_SB_EEES9_NS_10bfloat16_tESG_Li384ELb0ELb1ELb1ELb1EEENS1_19SingleTileSchedulerILb0ELb1ELb1ELi192EEEEEEEEEvNT_6ParamsE:
        .type           _ZN7cutlass13device_kernelIN5flash11enable_sm90INS1_16FlashAttnFwdSm90INS1_25CollectiveMainloopFwdSm90ILi2EN4cute5tupleIJNS5_1CILi1EEES8_S8_EEENS6_IJNS7_ILi192EEENS7_ILi128EEENS7_ILi96EEEEEELi96ENS_12float_e4m3_tEfNS_4arch4Sm90ELb1ELb0ELb1ELb0ELb1ELb0ELb0ELb1ELb1ELb1ELb1ELb0EEENS1_21CollectiveEpilogueFwdINS6_IJSA_SC_SB_EEES9_NS_10bfloat16_tESG_Li384ELb0ELb1ELb1ELb1EEENS1_19SingleTileSchedulerILb0ELb1ELb1ELi192EEEEEEEEEvNT_6ParamsE,@function
        .size           _ZN7cutlass13device_kernelIN5flash11enable_sm90INS1_16FlashAttnFwdSm90INS1_25CollectiveMainloopFwdSm90ILi2EN4cute5tupleIJNS5_1CILi1EEES8_S8_EEENS6_IJNS7_ILi192EEENS7_ILi128EEENS7_ILi96EEEEEELi96ENS_12float_e4m3_tEfNS_4arch4Sm90ELb1ELb0ELb1ELb0ELb1ELb0ELb0ELb1ELb1ELb1ELb1ELb0EEENS1_21CollectiveEpilogueFwdINS6_IJSA_SC_SB_EEES9_NS_10bfloat16_tESG_Li384ELb0ELb1ELb1ELb1EEENS1_19SingleTileSchedulerILb0ELb1ELb1ELi192EEEEEEEEEvNT_6ParamsE,(.L_x_15 - _ZN7cutlass13device_kernelIN5flash11enable_sm90INS1_16FlashAttnFwdSm90INS1_25CollectiveMainloopFwdSm90ILi2EN4cute5tupleIJNS5_1CILi1EEES8_S8_EEENS6_IJNS7_ILi192EEENS7_ILi128EEENS7_ILi96EEEEEELi96ENS_12float_e4m3_tEfNS_4arch4Sm90ELb1ELb0ELb1ELb0ELb1ELb0ELb0ELb1ELb1ELb1ELb1ELb0EEENS1_21CollectiveEpilogueFwdINS6_IJSA_SC_SB_EEES9_NS_10bfloat16_tESG_Li384ELb0ELb1ELb1ELb1EEENS1_19SingleTileSchedulerILb0ELb1ELb1ELi192EEEEEEEEEvNT_6ParamsE)
        .other          _ZN7cutlass13device_kernelIN5flash11enable_sm90INS1_16FlashAttnFwdSm90INS1_25CollectiveMainloopFwdSm90ILi2EN4cute5tupleIJNS5_1CILi1EEES8_S8_EEENS6_IJNS7_ILi192EEENS7_ILi128EEENS7_ILi96EEEEEELi96ENS_12float_e4m3_tEfNS_4arch4Sm90ELb1ELb0ELb1ELb0ELb1ELb0ELb0ELb1ELb1ELb1ELb1ELb0EEENS1_21CollectiveEpilogueFwdINS6_IJSA_SC_SB_EEES9_NS_10bfloat16_tESG_Li384ELb0ELb1ELb1ELb1EEENS1_19SingleTileSchedulerILb0ELb1ELb1ELi192EEEEEEEEEvNT_6ParamsE,@"STO_CUDA_ENTRY STV_DEFAULT"
_ZN7cutlass13device_kernelIN5flash11enable_sm90INS1_16FlashAttnFwdSm90INS1_25CollectiveMainloopFwdSm90ILi2EN4cute5tupleIJNS5_1CILi1EEES8_S8_EEENS6_IJNS7_ILi192EEENS7_ILi128EEENS7_ILi96EEEEEELi96ENS_12float_e4m3_tEfNS_4arch4Sm90ELb1ELb0ELb1ELb0ELb1ELb0ELb0ELb1ELb1ELb1ELb1ELb0EEENS1_21CollectiveEpilogueFwdINS6_IJSA_SC_SB_EEES9_NS_10bfloat16_tESG_Li384ELb0ELb1ELb1ELb1EEENS1_19SingleTileSchedulerILb0ELb1ELb1ELi192EEEEEEEEEvNT_6ParamsE:
[----:B------:R-:W-:Y:S01]  /*0000*/  LDC R1, c[0x0][0x37c] ;  /* 0x0000df00ff017b82 */ /* 0x000fe20000000800 */
[----:B------:R-:W-:Y:S05]  /*0010*/  EXIT ;  /* 0x000000000000794d */ /* 0x000fea0003800000 */
.L_x_6:
        /* <DEDUP_REMOVED lines=14> */
.L_x_15:


//--------------------- .text._ZN7cutlass13device_kernelIN5flash11enable_sm90INS1_16FlashAttnFwdSm90INS1_25CollectiveMainloopFwdSm90ILi2EN4cute5tupleIJNS5_1CILi1EEES8_S8_EEENS6_IJNS7_ILi192EEENS7_ILi128EEENS7_ILi96EEEEEELi96ENS_12float_e4m3_tEfNS_4arch4Sm90ELb1ELb0ELb1ELb1ELb1ELb0ELb0ELb1ELb1ELb1ELb1ELb0EEENS1_21CollectiveEpilogueFwdINS6_IJSA_SC_SB_EEES9_NS_10bfloat16_tESG_Li384ELb1ELb1ELb1ELb1EEENS1_36VarlenDynamicPersistentTileSchedulerILi192ELi128ELi384ELi128ELb1ELb1ELb1ELb1ELb1ELb1EEEEEEEEEvNT_6ParamsE --------------------------
	.section	.text._ZN7cutlass13device_kernelIN5flash11enable_sm90INS1_16FlashAttnFwdSm90INS1_25CollectiveMainloopFwdSm90ILi2EN4cute5tupleIJNS5_1CILi1EEES8_S8_EEENS6_IJNS7_ILi192EEENS7_ILi128EEENS7_ILi96EEEEEELi96ENS_12float_e4m3_tEfNS_4arch4Sm90ELb1ELb0ELb1ELb1ELb1ELb0ELb0ELb1ELb1ELb1ELb1ELb0EEENS1_21CollectiveEpilogueFwdINS6_IJSA_SC_SB_EEES9_NS_10bfloat16_tESG_Li384ELb1ELb1ELb1ELb1EEENS1_36VarlenDynamicPersistentTileSchedulerILi192ELi128ELi384ELi128ELb1ELb1ELb1ELb1ELb1ELb1EEEEEEEEEvNT_6ParamsE,"ax",@progbits
	.align	128
.text._ZN7cutlass13device_kernelIN5flash11enable_sm90INS1_16FlashAttnFwdSm90INS1_25CollectiveMainloopFwdSm90ILi2EN4cute5tupleIJNS5_1CILi1EEES8_S8_EEENS6_IJNS7_ILi192EEENS7_ILi128EEENS7_ILi96EEEEEELi96ENS_12float_e4m3_tEfNS_4arch4Sm90ELb1ELb0ELb1ELb1ELb1ELb0ELb0ELb1ELb1ELb1ELb1ELb0EEENS1_21CollectiveEpilogueFwdINS6_IJSA_SC_SB_EEES9_NS_10bfloat16_tESG_Li384ELb1ELb1ELb1ELb1EEENS1_36VarlenDynamicPersistentTileSchedulerILi192ELi128ELi384ELi128ELb1ELb1ELb1ELb1ELb1ELb1EEEEEEEEEvNT_6ParamsE:
        .type           _ZN7cutlass13device_kernelIN5flash11enable_sm90INS1_16FlashAttnFwdSm90INS1_25CollectiveMainloopFwdSm90ILi2EN4cute5tupleIJNS5_1CILi1EEES8_S8_EEENS6_IJNS7_ILi192EEENS7_ILi128EEENS7_ILi96EEEEEELi96ENS_12float_e4m3_tEfNS_4arch4Sm90ELb1ELb0ELb1ELb1ELb1ELb0ELb0ELb1ELb1ELb1ELb1ELb0EEENS1_21CollectiveEpilogueFwdINS6_IJSA_SC_SB_EEES9_NS_10bfloat16_tESG_Li384ELb1ELb1ELb1ELb1EEENS1_36VarlenDynamicPersistentTileSchedulerILi192ELi128ELi384ELi128ELb1ELb1ELb1ELb1ELb1ELb1EEEEEEEEEvNT_6ParamsE,@function
        .size           _ZN7cutlass13device_kernelIN5flash11enable_sm90INS1_16FlashAttnFwdSm90INS1_25CollectiveMainloopFwdSm90ILi2EN4cute5tupleIJNS5_1CILi1EEES8_S8_EEENS6_IJNS7_ILi192EEENS7_ILi128EEENS7_ILi96EEEEEELi96ENS_12float_e4m3_tEfNS_4arch4Sm90ELb1ELb0ELb1ELb1ELb1ELb0ELb0ELb1ELb1ELb1ELb1ELb0EEENS1_21CollectiveEpilogueFwdINS6_IJSA_SC_SB_EEES9_NS_10bfloat16_tESG_Li384ELb1ELb1ELb1ELb1EEENS1_36VarlenDynamicPersistentTileSchedulerILi192ELi128ELi384ELi128ELb1ELb1ELb1ELb1ELb1ELb1EEEEEEEEEvNT_6ParamsE,(.L_x_16 - _ZN7cutlass13device_kernelIN5flash11enable_sm90INS1_16FlashAttnFwdSm90INS1_25CollectiveMainloopFwdSm90ILi2EN4cute5tupleIJNS5_1CILi1EEES8_S8_EEENS6_IJNS7_ILi192EEENS7_ILi128EEENS7_ILi96EEEEEELi96ENS_12float_e4m3_tEfNS_4arch4Sm90ELb1ELb0ELb1ELb1ELb1ELb0ELb0ELb1ELb1ELb1ELb1ELb0EEENS1_21CollectiveEpilogueFwdINS6_IJSA_SC_SB_EEES9_NS_10bfloat16_tESG_Li384ELb1ELb1ELb1ELb1EEENS1_36VarlenDynamicPersistentTileSchedulerILi192ELi128ELi384ELi128ELb1ELb1ELb1ELb1ELb1ELb1EEEEEEEEEvNT_6ParamsE)
        .other          _ZN7cutlass13device_kernelIN5flash11enable_sm90INS1_16FlashAttnFwdSm90INS1_25CollectiveMainloopFwdSm90ILi2EN4cute5tupleIJNS5_1CILi1EEES8_S8_EEENS6_IJNS7_ILi192EEENS7_ILi128EEENS7_ILi96EEEEEELi96ENS_12float_e4m3_tEfNS_4arch4Sm90ELb1ELb0ELb1ELb1ELb1ELb0ELb0ELb1ELb1ELb1ELb1ELb0EEENS1_21CollectiveEpilogueFwdINS6_IJSA_SC_SB_EEES9_NS_10bfloat16_tESG_Li384ELb1ELb1ELb1ELb1EEENS1_36VarlenDynamicPersistentTileSchedulerILi192ELi128ELi384ELi128ELb1ELb1ELb1ELb1ELb1ELb1EEEEEEEEEvNT_6ParamsE,@"STO_CUDA_ENTRY STV_DEFAULT"
_ZN7cutlass13device_kernelIN5flash11enable_sm90INS1_16FlashAttnFwdSm90INS1_25CollectiveMainloopFwdSm90ILi2EN4cute5tupleIJNS5_1CILi1EEES8_S8_EEENS6_IJNS7_ILi192EEENS7_ILi128EEENS7_ILi96EEEEEELi96ENS_12float_e4m3_tEfNS_4arch4Sm90ELb1ELb0ELb1ELb1ELb1ELb0ELb0ELb1ELb1ELb1ELb1ELb0EEENS1_21CollectiveEpilogueFwdINS6_IJSA_SC_SB_EEES9_NS_10bfloat16_tESG_Li384ELb1ELb1ELb1ELb1EEENS1_36VarlenDynamicPersistentTileSchedulerILi192ELi128ELi384ELi128ELb1ELb1ELb1ELb1ELb1ELb1EEEEEEEEEvNT_6ParamsE:
[----:B------:R-:W-:Y:S01]  /*0000*/  LDC R1, c[0x0][0x37c] ;  /* 0x0000df00ff017b82 */ /* 0x000fe20000000800 */
[----:B------:R-:W-:Y:S05]  /*0010*/  EXIT ;  /* 0x000000000000794d */ /* 0x000fea0003800000 */
.L_x_7:
        /* <DEDUP_REMOVED lines=14> */
.L_x_16:


//--------------------- .text._ZN7cutlass13device_kernelIN5flash11enable_sm90INS1_16FlashAttnFwdSm90INS1_25CollectiveMainloopFwdSm90ILi2EN4cute5tupleIJNS5_1CILi1EEES8_S8_EEENS6_IJNS7_ILi192EEENS7_ILi128EEENS7_ILi96EEEEEELi96ENS_12float_e4m3_tEfNS_4arch4Sm90ELb1ELb0ELb1ELb1ELb1ELb1ELb0ELb1ELb1ELb1ELb1ELb0EEENS1_21CollectiveEpilogueFwdINS6_IJSA_SC_SB_EEES9_NS_10bfloat16_tESG_Li384ELb1ELb1ELb1ELb1EEENS1_36VarlenDynamicPersistentTileSchedulerILi192ELi128ELi384ELi128ELb1ELb1ELb1ELb1ELb1ELb1EEEEEEEEEvNT_6ParamsE --------------------------
	.section	.text._ZN7cutlass13device_kernelIN5flash11enable_sm90INS1_16FlashAttnFwdSm90INS1_25CollectiveMainloopFwdSm90ILi2EN4cute5tupleIJNS5_1CILi1EEES8_S8_EEENS6_IJNS7_ILi192EEENS7_ILi128EEENS7_ILi96EEEEEELi96ENS_12float_e4m3_tEfNS_4arch4Sm90ELb1ELb0ELb1ELb1ELb1ELb1ELb0ELb1ELb1ELb1ELb1ELb0EEENS1_21CollectiveEpilogueFwdINS6_IJSA_SC_SB_EEES9_NS_10bfloat16_tESG_Li384ELb1ELb1ELb1ELb1EEENS1_36VarlenDynamicPersistentTileSchedulerILi192ELi128ELi384ELi128ELb1ELb1ELb1ELb1ELb1ELb1EEEEEEEEEvNT_6ParamsE,"ax",@progbits
	.align	128
.text._ZN7cutlass13device_kernelIN5flash11enable_sm90INS1_16FlashAttnFwdSm90INS1_25CollectiveMainloopFwdSm90ILi2EN4cute5tupleIJNS5_1CILi1EEES8_S8_EEENS6_IJNS7_ILi192EEENS7_ILi128EEENS7_ILi96EEEEEELi96ENS_12float_e4m3_tEfNS_4arch4Sm90ELb1ELb0ELb1ELb1ELb1ELb1ELb0ELb1ELb1ELb1ELb1ELb0EEENS1_21CollectiveEpilogueFwdINS6_IJSA_SC_SB_EEES9_NS_10bfloat16_tESG_Li384ELb1ELb1ELb1ELb1EEENS1_36VarlenDynamicPersistentTileSchedulerILi192ELi128ELi384ELi128ELb1ELb1ELb1ELb1ELb1ELb1EEEEEEEEEvNT_6ParamsE:
        .type           _ZN7cutlass13device_kernelIN5flash11enable_sm90INS1_16FlashAttnFwdSm90INS1_25CollectiveMainloopFwdSm90ILi2EN4cute5tupleIJNS5_1CILi1EEES8_S8_EEENS6_IJNS7_ILi192EEENS7_ILi128EEENS7_ILi96EEEEEELi96ENS_12float_e4m3_tEfNS_4arch4Sm90ELb1ELb0ELb1ELb1ELb1ELb1ELb0ELb1ELb1ELb1ELb1ELb0EEENS1_21CollectiveEpilogueFwdINS6_IJSA_SC_SB_EEES9_NS_10bfloat16_tESG_Li384ELb1ELb1ELb1ELb1EEENS1_36VarlenDynamicPersistentTileSchedulerILi192ELi128ELi384ELi128ELb1ELb1ELb1ELb1ELb1ELb1EEEEEEEEEvNT_6ParamsE,@function
        .size           _ZN7cutlass13device_kernelIN5flash11enable_sm90INS1_16FlashAttnFwdSm90INS1_25CollectiveMainloopFwdSm90ILi2EN4cute5tupleIJNS5_1CILi1EEES8_S8_EEENS6_IJNS7_ILi192EEENS7_ILi128EEENS7_ILi96EEEEEELi96ENS_12float_e4m3_tEfNS_4arch4Sm90ELb1ELb0ELb1ELb1ELb1ELb1ELb0ELb1ELb1ELb1ELb1ELb0EEENS1_21CollectiveEpilogueFwdINS6_IJSA_SC_SB_EEES9_NS_10bfloat16_tESG_Li384ELb1ELb1ELb1ELb1EEENS1_36VarlenDynamicPersistentTileSchedulerILi192ELi128ELi384ELi128ELb1ELb1ELb1ELb1ELb1ELb1EEEEEEEEEvNT_6ParamsE,(.L_x_17 - _ZN7cutlass13device_kernelIN5flash11enable_sm90INS1_16FlashAttnFwdSm90INS1_25CollectiveMainloopFwdSm90ILi2EN4cute5tupleIJNS5_1CILi1EEES8_S8_EEENS6_IJNS7_ILi192EEENS7_ILi128EEENS7_ILi96EEEEEELi96ENS_12float_e4m3_tEfNS_4arch4Sm90ELb1ELb0ELb1ELb1ELb1ELb1ELb0ELb1ELb1ELb1ELb1ELb0EEENS1_21CollectiveEpilogueFwdINS6_IJSA_SC_SB_EEES9_NS_10bfloat16_tESG_Li384ELb1ELb1ELb1ELb1EEENS1_36VarlenDynamicPersistentTileSchedulerILi192ELi128ELi384ELi128ELb1ELb1ELb1ELb1ELb1ELb1EEEEEEEEEvNT_6ParamsE)
        .other          _ZN7cutlass13device_kernelIN5flash11enable_sm90INS1_16FlashAttnFwdSm90INS1_25CollectiveMainloopFwdSm90ILi2EN4cute5tupleIJNS5_1CILi1EEES8_S8_EEENS6_IJNS7_ILi192EEENS7_ILi128EEENS7_ILi96EEEEEELi96ENS_12float_e4m3_tEfNS_4arch4Sm90ELb1ELb0ELb1ELb1ELb1ELb1ELb0ELb1ELb1ELb1ELb1ELb0EEENS1_21CollectiveEpilogueFwdINS6_IJSA_SC_SB_EEES9_NS_10bfloat16_tESG_Li384ELb1ELb1ELb1ELb1EEENS1_36VarlenDynamicPersistentTileSchedulerILi192ELi128ELi384ELi128ELb1ELb1ELb1ELb1ELb1ELb1EEEEEEEEEvNT_6ParamsE,@"STO_CUDA_ENTRY STV_DEFAULT"
_ZN7cutlass13device_kernelIN5flash11enable_sm90INS1_16FlashAttnFwdSm90INS1_25CollectiveMainloopFwdSm90ILi2EN4cute5tupleIJNS5_1CILi1EEES8_S8_EEENS6_IJNS7_ILi192EEENS7_ILi128EEENS7_ILi96EEEEEELi96ENS_12float_e4m3_tEfNS_4arch4Sm90ELb1ELb0ELb1ELb1ELb1ELb1ELb0ELb1ELb1ELb1ELb1ELb0EEENS1_21CollectiveEpilogueFwdINS6_IJSA_SC_SB_EEES9_NS_10bfloat16_tESG_Li384ELb1ELb1ELb1ELb1EEENS1_36VarlenDynamicPersistentTileSchedulerILi192ELi128ELi384ELi128ELb1ELb1ELb1ELb1ELb1ELb1EEEEEEEEEvNT_6ParamsE:
[----:B------:R-:W-:Y:S01]  /*0000*/  LDC R1, c[0x0][0x37c] ;  /* 0x0000df00ff017b82 */ /* 0x000fe20000000800 */
[----:B------:R-:W-:Y:S05]  /*0010*/  EXIT ;  /* 0x000000000000794d */ /* 0x000fea0003800000 */
.L_x_8:
        /* <DEDUP_REMOVED lines=14> */
.L_x_17:


//--------------------- .nv.shared.reserved.0     --------------------------
	.section	.nv.shared.reserved.0,"aw",@nobits
	.weak		__nv_reservedSMEM_offset_0_alias
	.size		__nv_reservedSMEM_offset_0_alias, 0, 64
	.other		__nv_reservedSMEM_offset_0_alias,@"STO_CUDA_RESERVED_SHARED STV_DEFAULT"
__nv_reservedSMEM_offset_0_alias:
	.zero		0
	.zero		64


//--------------------- .nv.global                --------------------------
	.section	.nv.global,"aw",@nobits
.nv.global:
	.type		_ZN85_INTERNAL_e2c3afa2_49_flash_fwd_hdim96_e4m3_paged_split_softcap_sm90_cu_bdbb69e5_37024cute1_E,@object
	.size		_ZN85_INTERNAL_e2c3afa2_49_flash_fwd_hdim96_e4m3_paged_split_softcap_sm90_cu_bdbb69e5_37024cute1_E,(_ZN85_INTERNAL_e2c3afa2_49_flash_fwd_hdim96_e4m3_paged_split_softcap_sm90_cu_bdbb69e5_37024cuda3std3__45__cpo6cbeginE - _ZN85_INTERNAL_e2c3afa2_49_flash_fwd_hdim96_e4m3_paged_split_softcap_sm90_cu_bdbb69e5_37024cute1_E)
_ZN85_INTERNAL_e2c3afa2_49_flash_fwd_hdim96_e4m3_paged_split_softcap_sm90_cu_bdbb69e5_37024cute1_E:
	.zero		1
	.type		_ZN85_INTERNAL_e2c3afa2_49_flash_fwd_hdim96_e4m3_paged_split_softcap_sm90_cu_bdbb69e5_37024cuda3std3__45__cpo6cbeginE,@object
	.size		_ZN85_INTERNAL_e2c3afa2_49_flash_fwd_hdim96_e4m3_paged_split_softcap_sm90_cu_bdbb69e5_37024cuda3std3__45__cpo6cbeginE,(_ZN85_INTERNAL_e2c3afa2_49_flash_fwd_hdim96_e4m3_paged_split_softcap_sm90_cu_bdbb69e5_37024cuda3std3__48in_placeE - _ZN85_INTERNAL_e2c3afa2_49_flash_fwd_hdim96_e4m3_paged_split_softcap_sm90_cu_bdbb69e5_37024cuda3std3__45__cpo6cbeginE)
_ZN85_INTERNAL_e2c3afa2_49_flash_fwd_hdim96_e4m3_paged_split_softcap_sm90_cu_bdbb69e5_37024cuda3std3__45__cpo6cbeginE:
	.zero		1
	.type		_ZN85_INTERNAL_e2c3afa2_49_flash_fwd_hdim96_e4m3_paged_split_softcap_sm90_cu_bdbb69e5_37024cuda3std3__48in_placeE,@object
	.size		_ZN85_INTERNAL_e2c3afa2_49_flash_fwd_hdim96_e4m3_paged_split_softcap_sm90_cu_bdbb69e5_37024cuda3std3__48in_placeE,(_ZN85_INTERNAL_e2c3afa2_49_flash_fwd_hdim96_e4m3_paged_split_softcap_sm90_cu_bdbb69e5_37024cuda3std6ranges3__45__cpo9iter_moveE - _ZN85_INTERNAL_e2c3afa2_49_flash_fwd_hdim96_e4m3_paged_split_softcap_sm90_cu_bdbb69e5_37024cuda3std3__48in_placeE)
_ZN85_INTERNAL_e2c3afa2_49_flash_fwd_hdim96_e4m3_paged_split_softcap_sm90_cu_bdbb69e5_37024cuda3std3__48in_placeE:
	.zero		1
	.type		_ZN85_INTERNAL_e2c3afa2_49_flash_fwd_hdim96_e4m3_paged_split_softcap_sm90_cu_bdbb69e5_37024cuda3std6ranges3__45__cpo9iter_moveE,@object
	.size		_ZN85_INTERNAL_e2c3afa2_49_flash_fwd_hdim96_e4m3_paged_split_softcap_sm90_cu_bdbb69e5_37024cuda3std6ranges3__45__cpo9iter_moveE,(_ZN85_INTERNAL_e2c3afa2_49_flash_fwd_hdim96_e4m3_paged_split_softcap_sm90_cu_bdbb69e5_37024cuda3std3__45__cpo5beginE - _ZN85_INTERNAL_e2c3afa2_49_flash_fwd_hdim96_e4m3_paged_split_softcap_sm90_cu_bdbb69e5_37024cuda3std6ranges3__45__cpo9iter_moveE)
_ZN85_INTERNAL_e2c3afa2_49_flash_fwd_hdim96_e4m3_paged_split_softcap_sm90_cu_bdbb69e5_37024cuda3std6ranges3__45__cpo9iter_moveE:
	.zero		1
	.type		_ZN85_INTERNAL_e2c3afa2_49_flash_fwd_hdim96_e4m3_paged_split_softcap_sm90_cu_bdbb69e5_37024cuda3std3__45__cpo5beginE,@object
	.size		_ZN85_INTERNAL_e2c3afa2_49_flash_fwd_hdim96_e4m3_paged_split_softcap_sm90_cu_bdbb69e5_37024cuda3std3__45__cpo5beginE,(_ZN85_INTERNAL_e2c3afa2_49_flash_fwd_hdim96_e4m3_paged_split_softcap_sm90_cu_bdbb69e5_37024cuda3std3__487_GLOBAL__N__e2c3afa2_49_flash_fwd_hdim96_e4m3_paged_split_softcap_sm90_cu_bdbb69e5_37026ignoreE - _ZN85_INTERNAL_e2c3afa2_49_flash_fwd_hdim96_e4m3_paged_split_softcap_sm90_cu_bdbb69e5_37024cuda3std3__45__cpo5beginE)
_ZN85_INTERNAL_e2c3afa2_49_flash_fwd_hdim96_e4m3_paged_split_softcap_sm90_cu_bdbb69e5_37024cuda3std3__45__cpo5beginE:
	.zero		1
	.type		_ZN85_INTERNAL_e2c3afa2_49_flash_fwd_hdim96_e4m3_paged_split_softcap_sm90_cu_bdbb69e5_37024cuda3std3__487_GLOBAL__N__e2c3afa2_49_flash_fwd_hdim96_e4m3_paged_split_softcap_sm90_cu_bdbb69e5_37026ignoreE,@object
	.size		_ZN85_INTERNAL_e2c3afa2_49_flash_fwd_hdim96_e4m3_paged_split_softcap_sm90_cu_bdbb69e5_37024cuda3std3__487_GLOBAL__N__e2c3afa2_49_flash_fwd_hdim96_e4m3_paged_split_softcap_sm90_cu_bdbb69e5_37026ignoreE,(_ZN85_INTERNAL_e2c3afa2_49_flash_fwd_hdim96_e4m3_paged_split_softcap_sm90_cu_bdbb69e5_37024cute7productE - _ZN85_INTERNAL_e2c3afa2_49_flash_fwd_hdim96_e4m3_paged_split_softcap_sm90_cu_bdbb69e5_37024cuda3std3__487_GLOBAL__N__e2c3afa2_49_flash_fwd_hdim96_e4m3_paged_split_softcap_sm90_cu_bdbb69e5_37026ignoreE)
_ZN85_INTERNAL_e2c3afa2_49_flash_fwd_hdim96_e4m3_paged_split_softcap_sm90_cu_bdbb69e5_37024cuda3std3__487_GLOBAL__N__e2c3afa2_49_flash_fwd_hdim96_e4m3_paged_split_softcap_sm90_cu_bdbb69e5_37026ignoreE:
	.zero		1
	.type		_ZN85_INTERNAL_e2c3afa2_49_flash_fwd_hdim96_e4m3_paged_split_softcap_sm90_cu_bdbb69e5_37024cute7productE,@object
	.size		_ZN85_INTERNAL_e2c3afa2_49_flash_fwd_hdim96_e4m3_paged_split_softcap_sm90_cu_bdbb69e5_37024cute7productE,(_ZN85_INTERNAL_e2c3afa2_49_flash_fwd_hdim96_e4m3_paged_split_softcap_sm90_cu_bdbb69e5_37024cuda3std3__45__cpo3endE - _ZN85_INTERNAL_e2c3afa2_49_flash_fwd_hdim96_e4m3_paged_split_softcap_sm90_cu_bdbb69e5_37024cute7productE)
_ZN85_INTERNAL_e2c3afa2_49_flash_fwd_hdim96_e4m3_paged_split_softcap_sm90_cu_bdbb69e5_37024cute7productE:
	.zero		1
	.type		_ZN85_INTERNAL_e2c3afa2_49_flash_fwd_hdim96_e4m3_paged_split_softcap_sm90_cu_bdbb69e5_37024cuda3std3__45__cpo3endE,@object
	.size		_ZN85_INTERNAL_e2c3afa2_49_flash_fwd_hdim96_e4m3_paged_split_softcap_sm90_cu_bdbb69e5_37024cuda3std3__45__cpo3endE,(_ZN85_INTERNAL_e2c3afa2_49_flash_fwd_hdim96_e4m3_paged_split_softcap_sm90_cu_bdbb69e5_37024cuda3std3__419piecewise_constructE - _ZN85_INTERNAL_e2c3afa2_49_flash_fwd_hdim96_e4m3_paged_split_softcap_sm90_cu_bdbb69e5_37024cuda3std3__45__cpo3endE)
_ZN85_INTERNAL_e2c3afa2_49_flash_fwd_hdim96_e4m3_paged_split_softcap_sm90_cu_bdbb69e5_37024cuda3std3__45__cpo3endE:
	.zero		1
	.type		_ZN85_INTERNAL_e2c3afa2_49_flash_fwd_hdim96_e4m3_paged_split_softcap_sm90_cu_bdbb69e5_37024cuda3std3__419piecewise_constructE,@object
	.size		_ZN85_INTERNAL_e2c3afa2_49_flash_fwd_hdim96_e4m3_paged_split_softcap_sm90_cu_bdbb69e5_37024cuda3std3__419piecewise_constructE,(_ZN85_INTERNAL_e2c3afa2_49_flash_fwd_hdim96_e4m3_paged_split_softcap_sm90_cu_bdbb69e5_37024cuda3std3__45__cpo4cendE - _ZN85_INTERNAL_e2c3afa2_49_flash_fwd_hdim96_e4m3_paged_split_softcap_sm90_cu_bdbb69e5_37024cuda3std3__419piecewise_constructE)
_ZN85_INTERNAL_e2c3afa2_49_flash_fwd_hdim96_e4m3_paged_split_softcap_sm90_cu_bdbb69e5_37024cuda3std3__419piecewise_constructE:
	.zero		1
	.type		_ZN85_INTERNAL_e2c3afa2_49_flash_fwd_hdim96_e4m3_paged_split_softcap_sm90_cu_bdbb69e5_37024cuda3std3__45__cpo4cendE,@object
	.size		_ZN85_INTERNAL_e2c3afa2_49_flash_fwd_hdim96_e4m3_paged_split_softcap_sm90_cu_bdbb69e5_37024cuda3std3__45__cpo4cendE,(_ZN85_INTERNAL_e2c3afa2_49_flash_fwd_hdim96_e4m3_paged_split_softcap_sm90_cu_bdbb69e5_37024cuda3std6ranges3__45__cpo4swapE - _ZN85_INTERNAL_e2c3afa2_49_flash_fwd_hdim96_e4m3_paged_split_softcap_sm90_cu_bdbb69e5_37024cuda3std3__45__cpo4cendE)
_ZN85_INTERNAL_e2c3afa2_49_flash_fwd_hdim96_e4m3_paged_split_softcap_sm90_cu_bdbb69e5_37024cuda3std3__45__cpo4cendE:
	.zero		1
	.type		_ZN85_INTERNAL_e2c3afa2_49_flash_fwd_hdim96_e4m3_paged_split_softcap_sm90_cu_bdbb69e5_37024cuda3std6ranges3__45__cpo4swapE,@object
	.size		_ZN85_INTERNAL_e2c3afa2_49_flash_fwd_hdim96_e4m3_paged_split_softcap_sm90_cu_bdbb69e5_37024cuda3std6ranges3__45__cpo4swapE,(.L_7 - _ZN85_INTERNAL_e2c3afa2_49_flash_fwd_hdim96_e4m3_paged_split_softcap_sm90_cu_bdbb69e5_37024cuda3std6ranges3__45__cpo4swapE)
_ZN85_INTERNAL_e2c3afa2_49_flash_fwd_hdim96_e4m3_paged_split_softcap_sm90_cu_bdbb69e5_37024cuda3std6ranges3__45__cpo4swapE:
	.zero		1
.L_7:


//--------------------- .nv.constant0._ZN7cutlass13device_kernelIN5flash11enable_sm90INS1_16FlashAttnFwdSm90INS1_25CollectiveMainloopFwdSm90ILi2EN4cute5tupleIJNS5_1CILi1EEES8_S8_EEENS6_IJNS7_ILi192EEENS7_ILi128EEENS7_ILi96EEEEEELi96ENS_12float_e4m3_tEfNS_4arch4Sm90ELb0ELb0ELb1ELb0ELb1ELb0ELb0ELb1ELb1ELb1ELb1ELb0EEENS1_21CollectiveEpilogueFwdINS6_IJSA_SC_SB_EEES9_NS_10bfloat16_tESG_Li384ELb0ELb1ELb1ELb1EEENS1_19SingleTileSchedulerILb0ELb1ELb1ELi192EEEEEEEEEvNT_6ParamsE --------------------------
	.section	.nv.constant0._ZN7cutlass13device_kernelIN5flash11enable_sm90INS1_16FlashAttnFwdSm90INS1_25CollectiveMainloopFwdSm90ILi2EN4cute5tupleIJNS5_1CILi1EEES8_S8_EEENS6_IJNS7_ILi192EEENS7_ILi128EEENS7_ILi96EEEEEELi96ENS_12float_e4m3_tEfNS_4arch4Sm90ELb0ELb0ELb1ELb0ELb1ELb0ELb0ELb1ELb1ELb1ELb1ELb0EEENS1_21CollectiveEpilogueFwdINS6_IJSA_SC_SB_EEES9_NS_10bfloat16_tESG_Li384ELb0ELb1ELb1ELb1EEENS1_19SingleTileSchedulerILb0ELb1ELb1ELi192EEEEEEEEEvNT_6ParamsE,"a",@progbits
	.sectionflags	@""
	.align	4
.nv.constant0._ZN7cutlass13device_kernelIN5flash11enable_sm90INS1_16FlashAttnFwdSm90INS1_25CollectiveMainloopFwdSm90ILi2EN4cute5tupleIJNS5_1CILi1EEES8_S8_EEENS6_IJNS7_ILi192EEENS7_ILi128EEENS7_ILi96EEEEEELi96ENS_12float_e4m3_tEfNS_4arch4Sm90ELb0ELb0ELb1ELb0ELb1ELb0ELb0ELb1ELb1ELb1ELb1ELb0EEENS1_21CollectiveEpilogueFwdINS6_IJSA_SC_SB_EEES9_NS_10bfloat16_tESG_Li384ELb0ELb1ELb1ELb1EEENS1_19SingleTileSchedulerILb0ELb1ELb1ELi192EEEEEEEEEvNT_6ParamsE:
	.zero		3456


//--------------------- .nv.constant0._ZN7cutlass13device_kernelIN5flash11enable_sm90INS1_16FlashAttnFwdSm90INS1_25CollectiveMainloopFwdSm90ILi2EN4cute5tupleIJNS5_1CILi1EEES8_S8_EEENS6_IJNS7_ILi192EEENS7_ILi128EEENS7_ILi96EEEEEELi96ENS_12float_e4m3_tEfNS_4arch4Sm90ELb0ELb0ELb1ELb1ELb1ELb0ELb0ELb1ELb1ELb1ELb1ELb0EEENS1_21CollectiveEpilogueFwdINS6_IJSA_SC_SB_EEES9_NS_10bfloat16_tESG_Li384ELb1ELb1ELb1ELb1EEENS1_36VarlenDynamicPersistentTileSchedulerILi192ELi128ELi384ELi128ELb1ELb1ELb1ELb0ELb1ELb1EEEEEEEEEvNT_6ParamsE --------------------------
	.section	.nv.constant0._ZN7cutlass13device_kernelIN5flash11enable_sm90INS1_16FlashAttnFwdSm90INS1_25CollectiveMainloopFwdSm90ILi2EN4cute5tupleIJNS5_1CILi1EEES8_S8_EEENS6_IJNS7_ILi192EEENS7_ILi128EEENS7_ILi96EEEEEELi96ENS_12float_e4m3_tEfNS_4arch4Sm90ELb0ELb0ELb1ELb1ELb1ELb0ELb0ELb1ELb1ELb1ELb1ELb0EEENS1_21CollectiveEpilogueFwdINS6_IJSA_SC_SB_EEES9_NS_10bfloat16_tESG_Li384ELb1ELb1ELb1ELb1EEENS1_36VarlenDynamicPersistentTileSchedulerILi192ELi128ELi384ELi128ELb1ELb1ELb1ELb0ELb1ELb1EEEEEEEEEvNT_6ParamsE,"a",@progbits
	.sectionflags	@""
	.align	4
.nv.constant0._ZN7cutlass13device_kernelIN5flash11enable_sm90INS1_16FlashAttnFwdSm90INS1_25CollectiveMainloopFwdSm90ILi2EN4cute5tupleIJNS5_1CILi1EEES8_S8_EEENS6_IJNS7_ILi192EEENS7_ILi128EEENS7_ILi96EEEEEELi96ENS_12float_e4m3_tEfNS_4arch4Sm90ELb0ELb0ELb1ELb1ELb1ELb0ELb0ELb1ELb1ELb1ELb1ELb0EEENS1_21CollectiveEpilogueFwdINS6_IJSA_SC_SB_EEES9_NS_10bfloat16_tESG_Li384ELb1ELb1ELb1ELb1EEENS1_36VarlenDynamicPersistentTileSchedulerILi192ELi128ELi384ELi128ELb1ELb1ELb1ELb0ELb1ELb1EEEEEEEEEvNT_6ParamsE:
	.zero		3584


//--------------------- .nv.constant0._ZN7cutlass13device_kernelIN5flash11enable_sm90INS1_16FlashAttnFwdSm90INS1_25CollectiveMainloopFwdSm90ILi2EN4cute5tupleIJNS5_1CILi1EEES8_S8_EEENS6_IJNS7_ILi192EEENS7_ILi128EEENS7_ILi96EEEEEELi96ENS_12float_e4m3_tEfNS_4arch4Sm90ELb0ELb0ELb1ELb1ELb1ELb1ELb0ELb1ELb1ELb1ELb1ELb0EEENS1_21CollectiveEpilogueFwdINS6_IJSA_SC_SB_EEES9_NS_10bfloat16_tESG_Li384ELb1ELb1ELb1ELb1EEENS1_36VarlenDynamicPersistentTileSchedulerILi192ELi128ELi384ELi128ELb1ELb1ELb1ELb0ELb1ELb1EEEEEEEEEvNT_6ParamsE --------------------------
	.section	.nv.constant0._ZN7cutlass13device_kernelIN5flash11enable_sm90INS1_16FlashAttnFwdSm90INS1_25CollectiveMainloopFwdSm90ILi2EN4cute5tupleIJNS5_1CILi1EEES8_S8_EEENS6_IJNS7_ILi192EEENS7_ILi128EEENS7_ILi96EEEEEELi96ENS_12float_e4m3_tEfNS_4arch4Sm90ELb0ELb0ELb1ELb1ELb1ELb1ELb0ELb1ELb1ELb1ELb1ELb0EEENS1_21CollectiveEpilogueFwdINS6_IJSA_SC_SB_EEES9_NS_10bfloat16_tESG_Li384ELb1ELb1ELb1ELb1EEENS1_36VarlenDynamicPersistentTileSchedulerILi192ELi128ELi384ELi128ELb1ELb1ELb1ELb0ELb1ELb1EEEEEEEEEvNT_6ParamsE,"a",@progbits
	.sectionflags	@""
	.align	4
.nv.constant0._ZN7cutlass13device_kernelIN5flash11enable_sm90INS1_16FlashAttnFwdSm90INS1_25CollectiveMainloopFwdSm90ILi2EN4cute5tupleIJNS5_1CILi1EEES8_S8_EEENS6_IJNS7_ILi192EEENS7_ILi128EEENS7_ILi96EEEEEELi96ENS_12float_e4m3_tEfNS_4arch4Sm90ELb0ELb0ELb1ELb1ELb1ELb1ELb0ELb1ELb1ELb1ELb1ELb0EEENS1_21CollectiveEpilogueFwdINS6_IJSA_SC_SB_EEES9_NS_10bfloat16_tESG_Li384ELb1ELb1ELb1ELb1EEENS1_36VarlenDynamicPersistentTileSchedulerILi192ELi128ELi384ELi128ELb1ELb1ELb1ELb0ELb1ELb1EEEEEEEEEvNT_6ParamsE:
	.zero		3584


//--------------------- .nv.constant0._ZN7cutlass13device_kernelIN5flash11enable_sm90INS1_16FlashAttnFwdSm90INS1_25CollectiveMainloopFwdSm90ILi2EN4cute5tupleIJNS5_1CILi1EEES8_S8_EEENS6_IJNS7_ILi192EEENS7_ILi128EEENS7_ILi96EEEEEELi96ENS_12float_e4m3_tEfNS_4arch4Sm90ELb0ELb1ELb1ELb0ELb1ELb0ELb0ELb1ELb1ELb1ELb1ELb0EEENS1_21CollectiveEpilogueFwdINS6_IJSA_SC_SB_EEES9_NS_10bfloat16_tESG_Li384ELb0ELb1ELb1ELb1EEENS1_19SingleTileSchedulerILb0ELb1ELb1ELi192EEEEEEEEEvNT_6ParamsE --------------------------
	.section	.nv.constant0._ZN7cutlass13device_kernelIN5flash11enable_sm90INS1_16FlashAttnFwdSm90INS1_25CollectiveMainloopFwdSm90ILi2EN4cute5tupleIJNS5_1CILi1EEES8_S8_EEENS6_IJNS7_ILi192EEENS7_ILi128EEENS7_ILi96EEEEEELi96ENS_12float_e4m3_tEfNS_4arch4Sm90ELb0ELb1ELb1ELb0ELb1ELb0ELb0ELb1ELb1ELb1ELb1ELb0EEENS1_21CollectiveEpilogueFwdINS6_IJSA_SC_SB_EEES9_NS_10bfloat16_tESG_Li384ELb0ELb1ELb1ELb1EEENS1_19SingleTileSchedulerILb0ELb1ELb1ELi192EEEEEEEEEvNT_6ParamsE,"a",@progbits
	.sectionflags	@""
	.align	4
.nv.constant0._ZN7cutlass13device_kernelIN5flash11enable_sm90INS1_16FlashAttnFwdSm90INS1_25CollectiveMainloopFwdSm90ILi2EN4cute5tupleIJNS5_1CILi1EEES8_S8_EEENS6_IJNS7_ILi192EEENS7_ILi128EEENS7_ILi96EEEEEELi96ENS_12float_e4m3_tEfNS_4arch4Sm90ELb0ELb1ELb1ELb0ELb1ELb0ELb0ELb1ELb1ELb1ELb1ELb0EEENS1_21CollectiveEpilogueFwdINS6_IJSA_SC_SB_EEES9_NS_10bfloat16_tESG_Li384ELb0ELb1ELb1ELb1EEENS1_19SingleTileSchedulerILb0ELb1ELb1ELi192EEEEEEEEEvNT_6ParamsE:
	.zero		3456


//--------------------- .nv.constant0._ZN7cutlass13device_kernelIN5flash11enable_sm90INS1_16FlashAttnFwdSm90INS1_25CollectiveMainloopFwdSm90ILi2EN4cute5tupleIJNS5_1CILi1EEES8_S8_EEENS6_IJNS7_ILi192EEENS7_ILi128EEENS7_ILi96EEEEEELi96ENS_12float_e4m3_tEfNS_4arch4Sm90ELb0ELb1ELb1ELb1ELb1ELb0ELb0ELb1ELb1ELb1ELb1ELb0EEENS1_21CollectiveEpilogueFwdINS6_IJSA_SC_SB_EEES9_NS_10bfloat16_tESG_Li384ELb1ELb1ELb1ELb1EEENS1_36VarlenDynamicPersistentTileSchedulerILi192ELi128ELi384ELi128ELb1ELb1ELb1ELb1ELb0ELb1EEEEEEEEEvNT_6ParamsE --------------------------
	.section	.nv.constant0._ZN7cutlass13device_kernelIN5flash11enable_sm90INS1_16FlashAttnFwdSm90INS1_25CollectiveMainloopFwdSm90ILi2EN4cute5tupleIJNS5_1CILi1EEES8_S8_EEENS6_IJNS7_ILi192EEENS7_ILi128EEENS7_ILi96EEEEEELi96ENS_12float_e4m3_tEfNS_4arch4Sm90ELb0ELb1ELb1ELb1ELb1ELb0ELb0ELb1ELb1ELb1ELb1ELb0EEENS1_21CollectiveEpilogueFwdINS6_IJSA_SC_SB_EEES9_NS_10bfloat16_tESG_Li384ELb1ELb1ELb1ELb1EEENS1_36VarlenDynamicPersistentTileSchedulerILi192ELi128ELi384ELi128ELb1ELb1ELb1ELb1ELb0ELb1EEEEEEEEEvNT_6ParamsE,"a",@progbits
	.sectionflags	@""
	.align	4
.nv.constant0._ZN7cutlass13device_kernelIN5flash11enable_sm90INS1_16FlashAttnFwdSm90INS1_25CollectiveMainloopFwdSm90ILi2EN4cute5tupleIJNS5_1CILi1EEES8_S8_EEENS6_IJNS7_ILi192EEENS7_ILi128EEENS7_ILi96EEEEEELi96ENS_12float_e4m3_tEfNS_4arch4Sm90ELb0ELb1ELb1ELb1ELb1ELb0ELb0ELb1ELb1ELb1ELb1ELb0EEENS1_21CollectiveEpilogueFwdINS6_IJSA_SC_SB_EEES9_NS_10bfloat16_tESG_Li384ELb1ELb1ELb1ELb1EEENS1_36VarlenDynamicPersistentTileSchedulerILi192ELi128ELi384ELi128ELb1ELb1ELb1ELb1ELb0ELb1EEEEEEEEEvNT_6ParamsE:
	.zero		3584


//--------------------- .nv.constant0._ZN7cutlass13device_kernelIN5flash11enable_sm90INS1_16FlashAttnFwdSm90INS1_25CollectiveMainloopFwdSm90ILi2EN4cute5tupleIJNS5_1CILi1EEES8_S8_EEENS6_IJNS7_ILi192EEENS7_ILi128EEENS7_ILi96EEEEEELi96ENS_12float_e4m3_tEfNS_4arch4Sm90ELb0ELb1ELb1ELb1ELb1ELb1ELb0ELb1ELb1ELb1ELb1ELb0EEENS1_21CollectiveEpilogueFwdINS6_IJSA_SC_SB_EEES9_NS_10bfloat16_tESG_Li384ELb1ELb1ELb1ELb1EEENS1_36VarlenDynamicPersistentTileSchedulerILi192ELi128ELi384ELi128ELb1ELb1ELb1ELb1ELb0ELb1EEEEEEEEEvNT_6ParamsE --------------------------
	.section	.nv.constant0._ZN7cutlass13device_kernelIN5flash11enable_sm90INS1_16FlashAttnFwdSm90INS1_25CollectiveMainloopFwdSm90ILi2EN4cute5tupleIJNS5_1CILi1EEES8_S8_EEENS6_IJNS7_ILi192EEENS7_ILi128EEENS7_ILi96EEEEEELi96ENS_12float_e4m3_tEfNS_4arch4Sm90ELb0ELb1ELb1ELb1ELb1ELb1ELb0ELb1ELb1ELb1ELb1ELb0EEENS1_21CollectiveEpilogueFwdINS6_IJSA_SC_SB_EEES9_NS_10bfloat16_tESG_Li384ELb1ELb1ELb1ELb1EEENS1_36VarlenDynamicPersistentTileSchedulerILi192ELi128ELi384ELi128ELb1ELb1ELb1ELb1ELb0ELb1EEEEEEEEEvNT_6ParamsE,"a",@progbits
	.sectionflags	@""
	.align	4
.nv.constant0._ZN7cutlass13device_kernelIN5flash11enable_sm90INS1_16FlashAttnFwdSm90INS1_25CollectiveMainloopFwdSm90ILi2EN4cute5tupleIJNS5_1CILi1EEES8_S8_EEENS6_IJNS7_ILi192EEENS7_ILi128EEENS7_ILi96EEEEEELi96ENS_12float_e4m3_tEfNS_4arch4Sm90ELb0ELb1ELb1ELb1ELb1ELb1ELb0ELb1ELb1ELb1ELb1ELb0EEENS1_21CollectiveEpilogueFwdINS6_IJSA_SC_SB_EEES9_NS_10bfloat16_tESG_Li384ELb1ELb1ELb1ELb1EEENS1_36VarlenDynamicPersistentTileSchedulerILi192ELi128ELi384ELi128ELb1ELb1ELb1ELb1ELb0ELb1EEEEEEEEEvNT_6ParamsE:
	.zero		3584


//--------------------- .nv.constant0._ZN7cutlass13device_kernelIN5flash11enable_sm90INS1_16FlashAttnFwdSm90INS1_25CollectiveMainloopFwdSm90ILi2EN4cute5tupleIJNS5_1CILi1EEES8_S8_EEENS6_IJNS7_ILi192EEENS7_ILi128EEENS7_ILi96EEEEEELi96ENS_12float_e4m3_tEfNS_4arch4Sm90ELb1ELb0ELb1ELb0ELb1ELb0ELb0ELb1ELb1ELb1ELb1ELb0EEENS1_21CollectiveEpilogueFwdINS6_IJSA_SC_SB_EEES9_NS_10bfloat16_tESG_Li384ELb0ELb1ELb1ELb1EEENS1_19SingleTileSchedulerILb0ELb1ELb1ELi192EEEEEEEEEvNT_6ParamsE --------------------------
	.section	.nv.constant0._ZN7cutlass13device_kernelIN5flash11enable_sm90INS1_16FlashAttnFwdSm90INS1_25CollectiveMainloopFwdSm90ILi2EN4cute5tupleIJNS5_1CILi1EEES8_S8_EEENS6_IJNS7_ILi192EEENS7_ILi128EEENS7_ILi96EEEEEELi96ENS_12float_e4m3_tEfNS_4arch4Sm90ELb1ELb0ELb1ELb0ELb1ELb0ELb0ELb1ELb1ELb1ELb1ELb0EEENS1_21CollectiveEpilogueFwdINS6_IJSA_SC_SB_EEES9_NS_10bfloat16_tESG_Li384ELb0ELb1ELb1ELb1EEENS1_19SingleTileSchedulerILb0ELb1ELb1ELi192EEEEEEEEEvNT_6ParamsE,"a",@progbits
	.sectionflags	@""
	.align	4
.nv.constant0._ZN7cutlass13device_kernelIN5flash11enable_sm90INS1_16FlashAttnFwdSm90INS1_25CollectiveMainloopFwdSm90ILi2EN4cute5tupleIJNS5_1CILi1EEES8_S8_EEENS6_IJNS7_ILi192EEENS7_ILi128EEENS7_ILi96EEEEEELi96ENS_12float_e4m3_tEfNS_4arch4Sm90ELb1ELb0ELb1ELb0ELb1ELb0ELb0ELb1ELb1ELb1ELb1ELb0EEENS1_21CollectiveEpilogueFwdINS6_IJSA_SC_SB_EEES9_NS_10bfloat16_tESG_Li384ELb0ELb1ELb1ELb1EEENS1_19SingleTileSchedulerILb0ELb1ELb1ELi192EEEEEEEEEvNT_6ParamsE:
	.zero		3456


//--------------------- .nv.constant0._ZN7cutlass13device_kernelIN5flash11enable_sm90INS1_16FlashAttnFwdSm90INS1_25CollectiveMainloopFwdSm90ILi2EN4cute5tupleIJNS5_1CILi1EEES8_S8_EEENS6_IJNS7_ILi192EEENS7_ILi128EEENS7_ILi96EEEEEELi96ENS_12float_e4m3_tEfNS_4arch4Sm90ELb1ELb0ELb1ELb1ELb1ELb0ELb0ELb1ELb1ELb1ELb1ELb0EEENS1_21CollectiveEpilogueFwdINS6_IJSA_SC_SB_EEES9_NS_10bfloat16_tESG_Li384ELb1ELb1ELb1ELb1EEENS1_36VarlenDynamicPersistentTileSchedulerILi192ELi128ELi384ELi128ELb1ELb1ELb1ELb1ELb1ELb1EEEEEEEEEvNT_6ParamsE --------------------------
	.section	.nv.constant0._ZN7cutlass13device_kernelIN5flash11enable_sm90INS1_16FlashAttnFwdSm90INS1_25CollectiveMainloopFwdSm90ILi2EN4cute5tupleIJNS5_1CILi1EEES8_S8_EEENS6_IJNS7_ILi192EEENS7_ILi128EEENS7_ILi96EEEEEELi96ENS_12float_e4m3_tEfNS_4arch4Sm90ELb1ELb0ELb1ELb1ELb1ELb0ELb0ELb1ELb1ELb1ELb1ELb0EEENS1_21CollectiveEpilogueFwdINS6_IJSA_SC_SB_EEES9_NS_10bfloat16_tESG_Li384ELb1ELb1ELb1ELb1EEENS1_36VarlenDynamicPersistentTileSchedulerILi192ELi128ELi384ELi128ELb1ELb1ELb1ELb1ELb1ELb1EEEEEEEEEvNT_6ParamsE,"a",@progbits
	.sectionflags	@""
	.align	4
.nv.constant0._ZN7cutlass13device_kernelIN5flash11enable_sm90INS1_16FlashAttnFwdSm90INS1_25CollectiveMainloopFwdSm90ILi2EN4cute5tupleIJNS5_1CILi1EEES8_S8_EEENS6_IJNS7_ILi192EEENS7_ILi128EEENS7_ILi96EEEEEELi96ENS_12float_e4m3_tEfNS_4arch4Sm90ELb1ELb0ELb1ELb1ELb1ELb0ELb0ELb1ELb1ELb1ELb1ELb0EEENS1_21CollectiveEpilogueFwdINS6_IJSA_SC_SB_EEES9_NS_10bfloat16_tESG_Li384ELb1ELb1ELb1ELb1EEENS1_36VarlenDynamicPersistentTileSchedulerILi192ELi128ELi384ELi128ELb1ELb1ELb1ELb1ELb1ELb1EEEEEEEEEvNT_6ParamsE:
	.zero		3584


//--------------------- .nv.constant0._ZN7cutlass13device_kernelIN5flash11enable_sm90INS1_16FlashAttnFwdSm90INS1_25CollectiveMainloopFwdSm90ILi2EN4cute5tupleIJNS5_1CILi1EEES8_S8_EEENS6_IJNS7_ILi192EEENS7_ILi128EEENS7_ILi96EEEEEELi96ENS_12float_e4m3_tEfNS_4arch4Sm90ELb1ELb0ELb1ELb1ELb1ELb1ELb0ELb1ELb1ELb1ELb1ELb0EEENS1_21CollectiveEpilogueFwdINS6_IJSA_SC_SB_EEES9_NS_10bfloat16_tESG_Li384ELb1ELb1ELb1ELb1EEENS1_36VarlenDynamicPersistentTileSchedulerILi192ELi128ELi384ELi128ELb1ELb1ELb1ELb1ELb1ELb1EEEEEEEEEvNT_6ParamsE --------------------------
	.section	.nv.constant0._ZN7cutlass13device_kernelIN5flash11enable_sm90INS1_16FlashAttnFwdSm90INS1_25CollectiveMainloopFwdSm90ILi2EN4cute5tupleIJNS5_1CILi1EEES8_S8_EEENS6_IJNS7_ILi192EEENS7_ILi128EEENS7_ILi96EEEEEELi96ENS_12float_e4m3_tEfNS_4arch4Sm90ELb1ELb0ELb1ELb1ELb1ELb1ELb0ELb1ELb1ELb1ELb1ELb0EEENS1_21CollectiveEpilogueFwdINS6_IJSA_SC_SB_EEES9_NS_10bfloat16_tESG_Li384ELb1ELb1ELb1ELb1EEENS1_36VarlenDynamicPersistentTileSchedulerILi192ELi128ELi384ELi128ELb1ELb1ELb1ELb1ELb1ELb1EEEEEEEEEvNT_6ParamsE,"a",@progbits
	.sectionflags	@""
	.align	4
.nv.constant0._ZN7cutlass13device_kernelIN5flash11enable_sm90INS1_16FlashAttnFwdSm90INS1_25CollectiveMainloopFwdSm90ILi2EN4cute5tupleIJNS5_1CILi1EEES8_S8_EEENS6_IJNS7_ILi192EEENS7_ILi128EEENS7_ILi96EEEEEELi96ENS_12float_e4m3_tEfNS_4arch4Sm90ELb1ELb0ELb1ELb1ELb1ELb1ELb0ELb1ELb1ELb1ELb1ELb0EEENS1_21CollectiveEpilogueFwdINS6_IJSA_SC_SB_EEES9_NS_10bfloat16_tESG_Li384ELb1ELb1ELb1ELb1EEENS1_36VarlenDynamicPersistentTileSchedulerILi192ELi128ELi384ELi128ELb1ELb1ELb1ELb1ELb1ELb1EEEEEEEEEvNT_6ParamsE:
	.zero		3584


//--------------------- SYMBOLS --------------------------

	.type		.nv.reservedSmem.offset0,@object
	.size		.nv.reservedSmem.offset0,0x4
